//
// Generated by NVIDIA NVVM Compiler
//
// Compiler Build ID: CL-36424714
// Cuda compilation tools, release 13.0, V13.0.88
// Based on NVVM 20.0.0
//

.version 9.0
.target sm_100
.address_size 64

	// .globl	_Z18draw_center_kerneliiiiiiiffPKfPfPiS2_S2_S1_S2_

.visible .entry _Z18draw_center_kerneliiiiiiiffPKfPfPiS2_S2_S1_S2_(
	.param .u32 _Z18draw_center_kerneliiiiiiiffPKfPfPiS2_S2_S1_S2__param_0,
	.param .u32 _Z18draw_center_kerneliiiiiiiffPKfPfPiS2_S2_S1_S2__param_1,
	.param .u32 _Z18draw_center_kerneliiiiiiiffPKfPfPiS2_S2_S1_S2__param_2,
	.param .u32 _Z18draw_center_kerneliiiiiiiffPKfPfPiS2_S2_S1_S2__param_3,
	.param .u32 _Z18draw_center_kerneliiiiiiiffPKfPfPiS2_S2_S1_S2__param_4,
	.param .u32 _Z18draw_center_kerneliiiiiiiffPKfPfPiS2_S2_S1_S2__param_5,
	.param .u32 _Z18draw_center_kerneliiiiiiiffPKfPfPiS2_S2_S1_S2__param_6,
	.param .f32 _Z18draw_center_kerneliiiiiiiffPKfPfPiS2_S2_S1_S2__param_7,
	.param .f32 _Z18draw_center_kerneliiiiiiiffPKfPfPiS2_S2_S1_S2__param_8,
	.param .u64 .ptr .align 1 _Z18draw_center_kerneliiiiiiiffPKfPfPiS2_S2_S1_S2__param_9,
	.param .u64 .ptr .align 1 _Z18draw_center_kerneliiiiiiiffPKfPfPiS2_S2_S1_S2__param_10,
	.param .u64 .ptr .align 1 _Z18draw_center_kerneliiiiiiiffPKfPfPiS2_S2_S1_S2__param_11,
	.param .u64 .ptr .align 1 _Z18draw_center_kerneliiiiiiiffPKfPfPiS2_S2_S1_S2__param_12,
	.param .u64 .ptr .align 1 _Z18draw_center_kerneliiiiiiiffPKfPfPiS2_S2_S1_S2__param_13,
	.param .u64 .ptr .align 1 _Z18draw_center_kerneliiiiiiiffPKfPfPiS2_S2_S1_S2__param_14,
	.param .u64 .ptr .align 1 _Z18draw_center_kerneliiiiiiiffPKfPfPiS2_S2_S1_S2__param_15
)
{
	.reg .pred 	%p<25>;
	.reg .b32 	%r<59>;
	.reg .b32 	%f<80>;
	.reg .b64 	%rd<50>;
	.reg .b64 	%fd<8>;

	ld.param.u32 	%r26, [_Z18draw_center_kerneliiiiiiiffPKfPfPiS2_S2_S1_S2__param_0];
	ld.param.u32 	%r20, [_Z18draw_center_kerneliiiiiiiffPKfPfPiS2_S2_S1_S2__param_1];
	ld.param.u32 	%r21, [_Z18draw_center_kerneliiiiiiiffPKfPfPiS2_S2_S1_S2__param_2];
	ld.param.u32 	%r22, [_Z18draw_center_kerneliiiiiiiffPKfPfPiS2_S2_S1_S2__param_3];
	ld.param.u32 	%r23, [_Z18draw_center_kerneliiiiiiiffPKfPfPiS2_S2_S1_S2__param_4];
	ld.param.u32 	%r24, [_Z18draw_center_kerneliiiiiiiffPKfPfPiS2_S2_S1_S2__param_5];
	ld.param.u32 	%r25, [_Z18draw_center_kerneliiiiiiiffPKfPfPiS2_S2_S1_S2__param_6];
	ld.param.f32 	%f7, [_Z18draw_center_kerneliiiiiiiffPKfPfPiS2_S2_S1_S2__param_7];
	ld.param.f32 	%f8, [_Z18draw_center_kerneliiiiiiiffPKfPfPiS2_S2_S1_S2__param_8];
	ld.param.u64 	%rd7, [_Z18draw_center_kerneliiiiiiiffPKfPfPiS2_S2_S1_S2__param_9];
	ld.param.u64 	%rd8, [_Z18draw_center_kerneliiiiiiiffPKfPfPiS2_S2_S1_S2__param_10];
	ld.param.u64 	%rd9, [_Z18draw_center_kerneliiiiiiiffPKfPfPiS2_S2_S1_S2__param_11];
	ld.param.u64 	%rd10, [_Z18draw_center_kerneliiiiiiiffPKfPfPiS2_S2_S1_S2__param_12];
	ld.param.u64 	%rd11, [_Z18draw_center_kerneliiiiiiiffPKfPfPiS2_S2_S1_S2__param_13];
	ld.param.u64 	%rd12, [_Z18draw_center_kerneliiiiiiiffPKfPfPiS2_S2_S1_S2__param_14];
	ld.param.u64 	%rd13, [_Z18draw_center_kerneliiiiiiiffPKfPfPiS2_S2_S1_S2__param_15];
	mov.u32 	%r1, %ctaid.y;
	mov.u32 	%r27, %ctaid.x;
	mov.u32 	%r28, %ntid.x;
	mov.u32 	%r29, %tid.x;
	mad.lo.s32 	%r2, %r27, %r28, %r29;
	setp.ge.s32 	%p1, %r1, %r26;
	setp.ge.s32 	%p2, %r2, %r20;
	or.pred  	%p3, %p1, %p2;
	@%p3 bra 	$L__BB0_15;
	cvta.to.global.u64 	%rd14, %rd7;
	mul.lo.s32 	%r30, %r1, %r20;
	mul.lo.s32 	%r31, %r30, 5;
	cvt.s64.s32 	%rd15, %r31;
	mul.lo.s32 	%r3, %r22, %r1;
	mul.lo.s32 	%r32, %r2, 5;
	cvt.s64.s32 	%rd16, %r32;
	add.s64 	%rd17, %rd15, %rd16;
	shl.b64 	%rd18, %rd17, 2;
	add.s64 	%rd1, %rd14, %rd18;
	ld.global.f32 	%f9, [%rd1+16];
	cvt.rzi.s32.f32 	%r4, %f9;
	setp.eq.s32 	%p4, %r4, 0;
	@%p4 bra 	$L__BB0_15;
	mul.lo.s32 	%r5, %r3, %r21;
	cvt.s64.s32 	%rd2, %r3;
	ld.global.f32 	%f10, [%rd1+12];
	ld.global.f32 	%f11, [%rd1+8];
	ld.global.f32 	%f12, [%rd1+4];
	ld.global.f32 	%f13, [%rd1];
	sub.f32 	%f14, %f11, %f13;
	div.rn.f32 	%f1, %f14, %f7;
	sub.f32 	%f15, %f10, %f12;
	div.rn.f32 	%f2, %f15, %f7;
	cvt.rpi.f32.f32 	%f16, %f2;
	cvt.rpi.f32.f32 	%f17, %f1;
	add.f32 	%f18, %f16, %f17;
	mul.f32 	%f19, %f16, %f17;
	mov.f32 	%f20, 0f3F800000;
	sub.f32 	%f21, %f20, %f8;
	mul.f32 	%f22, %f21, %f19;
	add.f32 	%f23, %f8, 0f3F800000;
	div.rn.f32 	%f24, %f22, %f23;
	mul.f32 	%f25, %f18, %f18;
	mul.f32 	%f26, %f24, 0f40800000;
	sub.f32 	%f27, %f25, %f26;
	sqrt.rn.f32 	%f28, %f27;
	add.f32 	%f29, %f28, %f18;
	mul.f32 	%f30, %f29, 0f3F000000;
	add.f32 	%f31, %f18, %f18;
	mul.f32 	%f32, %f21, %f17;
	mul.f32 	%f33, %f16, %f32;
	mul.f32 	%f34, %f33, 0fC1800000;
	fma.rn.f32 	%f35, %f31, %f31, %f34;
	sqrt.rn.f32 	%f36, %f35;
	add.f32 	%f37, %f36, %f31;
	mul.f32 	%f38, %f37, 0f3F000000;
	mul.f32 	%f39, %f8, 0f40800000;
	mul.f32 	%f40, %f8, 0fC0000000;
	mul.f32 	%f41, %f40, %f18;
	add.f32 	%f42, %f8, 0fBF800000;
	mul.f32 	%f43, %f42, %f17;
	mul.f32 	%f44, %f16, %f43;
	mul.f32 	%f45, %f41, %f41;
	mul.f32 	%f46, %f39, 0f40800000;
	mul.f32 	%f47, %f46, %f44;
	sub.f32 	%f48, %f45, %f47;
	sqrt.rn.f32 	%f49, %f48;
	add.f32 	%f50, %f49, %f41;
	mul.f32 	%f51, %f50, 0f3F000000;
	min.f32 	%f52, %f30, %f38;
	min.f32 	%f53, %f52, %f51;
	cvt.rzi.s32.f32 	%r33, %f53;
	max.s32 	%r6, %r25, %r33;
	add.f32 	%f54, %f11, %f13;
	cvt.f64.f32 	%fd1, %f54;
	mul.f64 	%fd2, %fd1, 0d3FE0000000000000;
	cvt.f64.f32 	%fd3, %f7;
	div.rn.f64 	%fd4, %fd2, %fd3;
	cvt.rn.f32.f64 	%f3, %fd4;
	add.f32 	%f55, %f10, %f12;
	cvt.f64.f32 	%fd5, %f55;
	mul.f64 	%fd6, %fd5, 0d3FE0000000000000;
	div.rn.f64 	%fd7, %fd6, %fd3;
	cvt.rn.f32.f64 	%f4, %fd7;
	cvt.rzi.s32.f32 	%r7, %f3;
	cvt.rzi.s32.f32 	%r8, %f4;
	setp.ge.s32 	%p5, %r7, %r24;
	setp.lt.s32 	%p6, %r7, 0;
	or.pred  	%p7, %p5, %p6;
	@%p7 bra 	$L__BB0_15;
	setp.ge.s32 	%p8, %r8, %r23;
	setp.lt.s32 	%p9, %r8, 0;
	or.pred  	%p10, %p8, %p9;
	@%p10 bra 	$L__BB0_15;
	neg.s32 	%r9, %r6;
	setp.lt.s32 	%p11, %r6, 0;
	@%p11 bra 	$L__BB0_13;
	shl.b32 	%r34, %r6, 1;
	or.b32  	%r35, %r34, 1;
	cvt.rn.f32.u32 	%f56, %r35;
	div.rn.f32 	%f57, %f56, 0f40C00000;
	add.f32 	%f58, %f57, %f57;
	mul.f32 	%f5, %f57, %f58;
	cvta.to.global.u64 	%rd3, %rd8;
	mul.lo.s32 	%r36, %r24, %r23;
	add.s32 	%r37, %r4, -1;
	mul.lo.s32 	%r38, %r36, %r37;
	cvt.s64.s32 	%rd19, %r38;
	mul.lo.s32 	%r39, %r3, %r23;
	mul.lo.s32 	%r40, %r39, %r24;
	cvt.s64.s32 	%rd20, %r40;
	add.s64 	%rd4, %rd19, %rd20;
	mov.u32 	%r56, %r9;
$L__BB0_6:
	add.s32 	%r11, %r56, %r8;
	setp.lt.s32 	%p12, %r11, 0;
	setp.ge.s32 	%p13, %r11, %r23;
	or.pred  	%p14, %p12, %p13;
	@%p14 bra 	$L__BB0_12;
	mul.lo.s32 	%r41, %r11, %r24;
	cvt.s64.s32 	%rd21, %r41;
	add.s64 	%rd5, %rd4, %rd21;
	mov.u32 	%r57, %r9;
$L__BB0_8:
	add.s32 	%r13, %r57, %r7;
	setp.lt.s32 	%p15, %r13, 0;
	setp.ge.s32 	%p16, %r13, %r24;
	or.pred  	%p17, %p15, %p16;
	@%p17 bra 	$L__BB0_11;
	mul.lo.s32 	%r42, %r57, %r57;
	mad.lo.s32 	%r43, %r56, %r56, %r42;
	neg.s32 	%r44, %r43;
	cvt.rn.f32.s32 	%f59, %r44;
	div.rn.f32 	%f60, %f59, %f5;
	fma.rn.f32 	%f61, %f60, 0f3BBB989D, 0f3F000000;
	cvt.sat.f32.f32 	%f62, %f61;
	mov.f32 	%f63, 0f4B400001;
	mov.f32 	%f64, 0f437C0000;
	fma.rm.f32 	%f65, %f62, %f64, %f63;
	add.f32 	%f66, %f65, 0fCB40007F;
	neg.f32 	%f67, %f66;
	fma.rn.f32 	%f68, %f60, 0f3FB8AA3B, %f67;
	fma.rn.f32 	%f69, %f60, 0f32A57060, %f68;
	mov.b32 	%r45, %f65;
	shl.b32 	%r46, %r45, 23;
	mov.b32 	%f70, %r46;
	ex2.approx.ftz.f32 	%f71, %f69;
	mul.f32 	%f72, %f71, %f70;
	setp.lt.f32 	%p18, %f72, 0f33D6BF95;
	selp.f32 	%f6, 0f00000000, %f72, %p18;
	cvt.u64.u32 	%rd22, %r13;
	add.s64 	%rd23, %rd5, %rd22;
	shl.b64 	%rd24, %rd23, 2;
	add.s64 	%rd6, %rd3, %rd24;
	ld.global.u32 	%r58, [%rd6];
$L__BB0_10:
	mov.b32 	%f73, %r58;
	max.f32 	%f74, %f6, %f73;
	mov.b32 	%r47, %f74;
	atom.relaxed.global.cas.b32 	%r48, [%rd6], %r58, %r47;
	setp.ne.s32 	%p19, %r58, %r48;
	mov.b32 	%f75, %r48;
	setp.gt.f32 	%p20, %f6, %f75;
	or.pred  	%p21, %p19, %p20;
	mov.u32 	%r58, %r48;
	@%p21 bra 	$L__BB0_10;
$L__BB0_11:
	add.s32 	%r17, %r57, 1;
	setp.lt.s32 	%p22, %r57, %r6;
	mov.u32 	%r57, %r17;
	@%p22 bra 	$L__BB0_8;
$L__BB0_12:
	add.s32 	%r18, %r56, 1;
	setp.lt.s32 	%p23, %r56, %r6;
	mov.u32 	%r56, %r18;
	@%p23 bra 	$L__BB0_6;
$L__BB0_13:
	cvta.to.global.u64 	%rd25, %rd13;
	cvt.s64.s32 	%rd26, %r4;
	add.s64 	%rd27, %rd26, %rd2;
	shl.b64 	%rd28, %rd27, 2;
	add.s64 	%rd29, %rd25, %rd28;
	atom.global.add.u32 	%r19, [%rd29+-4], 1;
	setp.ge.s32 	%p24, %r19, %r21;
	@%p24 bra 	$L__BB0_15;
	add.s32 	%r49, %r4, -1;
	mul.lo.s32 	%r50, %r49, %r21;
	mad.lo.s32 	%r51, %r8, %r24, %r7;
	cvt.s64.s32 	%rd30, %r19;
	cvt.s64.s32 	%rd31, %r50;
	cvt.s64.s32 	%rd32, %r5;
	add.s64 	%rd33, %rd31, %rd32;
	add.s64 	%rd34, %rd33, %rd30;
	cvta.to.global.u64 	%rd35, %rd9;
	shl.b64 	%rd36, %rd34, 2;
	add.s64 	%rd37, %rd35, %rd36;
	st.global.u32 	[%rd37], %r51;
	cvta.to.global.u64 	%rd38, %rd10;
	add.s64 	%rd39, %rd38, %rd36;
	mov.b32 	%r52, 1;
	st.global.u32 	[%rd39], %r52;
	cvta.to.global.u64 	%rd40, %rd11;
	add.s64 	%rd41, %rd40, %rd36;
	st.global.u32 	[%rd41], %r4;
	cvt.rn.f32.u32 	%f76, %r7;
	sub.f32 	%f77, %f3, %f76;
	shl.b32 	%r53, %r19, 2;
	cvt.s64.s32 	%rd42, %r53;
	shl.b32 	%r54, %r50, 2;
	cvt.s64.s32 	%rd43, %r54;
	shl.b32 	%r55, %r5, 2;
	cvt.s64.s32 	%rd44, %r55;
	add.s64 	%rd45, %rd43, %rd44;
	add.s64 	%rd46, %rd45, %rd42;
	cvta.to.global.u64 	%rd47, %rd12;
	shl.b64 	%rd48, %rd46, 2;
	add.s64 	%rd49, %rd47, %rd48;
	st.global.f32 	[%rd49], %f77;
	cvt.rn.f32.u32 	%f78, %r8;
	sub.f32 	%f79, %f4, %f78;
	st.global.f32 	[%rd49+4], %f79;
	st.global.f32 	[%rd49+8], %f1;
	st.global.f32 	[%rd49+12], %f2;
$L__BB0_15:
	ret;

}
	// .globl	_Z19draw_bev_all_kerneliiiiiiiffffffPKfS0_PfS1_
.visible .entry _Z19draw_bev_all_kerneliiiiiiiffffffPKfS0_PfS1_(
	.param .u32 _Z19draw_bev_all_kerneliiiiiiiffffffPKfS0_PfS1__param_0,
	.param .u32 _Z19draw_bev_all_kerneliiiiiiiffffffPKfS0_PfS1__param_1,
	.param .u32 _Z19draw_bev_all_kerneliiiiiiiffffffPKfS0_PfS1__param_2,
	.param .u32 _Z19draw_bev_all_kerneliiiiiiiffffffPKfS0_PfS1__param_3,
	.param .u32 _Z19draw_bev_all_kerneliiiiiiiffffffPKfS0_PfS1__param_4,
	.param .u32 _Z19draw_bev_all_kerneliiiiiiiffffffPKfS0_PfS1__param_5,
	.param .u32 _Z19draw_bev_all_kerneliiiiiiiffffffPKfS0_PfS1__param_6,
	.param .f32 _Z19draw_bev_all_kerneliiiiiiiffffffPKfS0_PfS1__param_7,
	.param .f32 _Z19draw_bev_all_kerneliiiiiiiffffffPKfS0_PfS1__param_8,
	.param .f32 _Z19draw_bev_all_kerneliiiiiiiffffffPKfS0_PfS1__param_9,
	.param .f32 _Z19draw_bev_all_kerneliiiiiiiffffffPKfS0_PfS1__param_10,
	.param .f32 _Z19draw_bev_all_kerneliiiiiiiffffffPKfS0_PfS1__param_11,
	.param .f32 _Z19draw_bev_all_kerneliiiiiiiffffffPKfS0_PfS1__param_12,
	.param .u64 .ptr .align 1 _Z19draw_bev_all_kerneliiiiiiiffffffPKfS0_PfS1__param_13,
	.param .u64 .ptr .align 1 _Z19draw_bev_all_kerneliiiiiiiffffffPKfS0_PfS1__param_14,
	.param .u64 .ptr .align 1 _Z19draw_bev_all_kerneliiiiiiiffffffPKfS0_PfS1__param_15,
	.param .u64 .ptr .align 1 _Z19draw_bev_all_kerneliiiiiiiffffffPKfS0_PfS1__param_16
)
{
	.reg .pred 	%p<73>;
	.reg .b32 	%r<105>;
	.reg .b32 	%f<124>;
	.reg .b64 	%rd<62>;

	ld.param.u32 	%r50, [_Z19draw_bev_all_kerneliiiiiiiffffffPKfS0_PfS1__param_0];
	ld.param.u32 	%r44, [_Z19draw_bev_all_kerneliiiiiiiffffffPKfS0_PfS1__param_1];
	ld.param.u32 	%r45, [_Z19draw_bev_all_kerneliiiiiiiffffffPKfS0_PfS1__param_2];
	ld.param.u32 	%r46, [_Z19draw_bev_all_kerneliiiiiiiffffffPKfS0_PfS1__param_3];
	ld.param.u32 	%r47, [_Z19draw_bev_all_kerneliiiiiiiffffffPKfS0_PfS1__param_4];
	ld.param.u32 	%r48, [_Z19draw_bev_all_kerneliiiiiiiffffffPKfS0_PfS1__param_5];
	ld.param.u32 	%r49, [_Z19draw_bev_all_kerneliiiiiiiffffffPKfS0_PfS1__param_6];
	ld.param.f32 	%f3, [_Z19draw_bev_all_kerneliiiiiiiffffffPKfS0_PfS1__param_7];
	ld.param.f32 	%f4, [_Z19draw_bev_all_kerneliiiiiiiffffffPKfS0_PfS1__param_8];
	ld.param.f32 	%f5, [_Z19draw_bev_all_kerneliiiiiiiffffffPKfS0_PfS1__param_9];
	ld.param.f32 	%f6, [_Z19draw_bev_all_kerneliiiiiiiffffffPKfS0_PfS1__param_10];
	ld.param.f32 	%f7, [_Z19draw_bev_all_kerneliiiiiiiffffffPKfS0_PfS1__param_11];
	ld.param.f32 	%f8, [_Z19draw_bev_all_kerneliiiiiiiffffffPKfS0_PfS1__param_12];
	ld.param.u64 	%rd17, [_Z19draw_bev_all_kerneliiiiiiiffffffPKfS0_PfS1__param_13];
	ld.param.u64 	%rd18, [_Z19draw_bev_all_kerneliiiiiiiffffffPKfS0_PfS1__param_14];
	ld.param.u64 	%rd20, [_Z19draw_bev_all_kerneliiiiiiiffffffPKfS0_PfS1__param_16];
	mov.u32 	%r1, %ctaid.y;
	mov.u32 	%r51, %ctaid.x;
	mov.u32 	%r52, %ntid.x;
	mov.u32 	%r53, %tid.x;
	mad.lo.s32 	%r2, %r51, %r52, %r53;
	setp.ge.s32 	%p5, %r1, %r50;
	setp.ge.s32 	%p6, %r2, %r44;
	or.pred  	%p7, %p5, %p6;
	@%p7 bra 	$L__BB1_23;
	cvta.to.global.u64 	%rd21, %rd17;
	mul.lo.s32 	%r3, %r44, %r1;
	mul.lo.s32 	%r54, %r48, %r3;
	cvt.s64.s32 	%rd22, %r54;
	mul.lo.s32 	%r4, %r45, %r1;
	mul.lo.s32 	%r55, %r48, %r2;
	cvt.s64.s32 	%rd23, %r55;
	add.s64 	%rd24, %rd22, %rd23;
	shl.b64 	%rd25, %rd24, 2;
	add.s64 	%rd1, %rd21, %rd25;
	add.s32 	%r56, %r48, -1;
	mul.wide.s32 	%rd26, %r56, 4;
	add.s64 	%rd27, %rd1, %rd26;
	ld.global.f32 	%f9, [%rd27];
	cvt.rzi.s32.f32 	%r5, %f9;
	setp.eq.s32 	%p8, %r5, 0;
	@%p8 bra 	$L__BB1_23;
	shl.b32 	%r57, %r3, 3;
	cvt.s64.s32 	%rd28, %r57;
	cvta.to.global.u64 	%rd29, %rd18;
	mul.lo.s32 	%r58, %r4, %r46;
	mul.lo.s32 	%r59, %r58, %r47;
	shl.b32 	%r60, %r59, 2;
	cvt.s64.s32 	%rd30, %r60;
	cvt.s64.s32 	%rd31, %r59;
	ld.global.f32 	%f10, [%rd1+16];
	ld.global.f32 	%f11, [%rd1+12];
	ld.global.f32 	%f12, [%rd1+4];
	ld.global.f32 	%f13, [%rd1];
	shl.b32 	%r61, %r2, 3;
	cvt.s64.s32 	%rd32, %r61;
	add.s64 	%rd33, %rd28, %rd32;
	shl.b64 	%rd34, %rd33, 2;
	add.s64 	%rd2, %rd29, %rd34;
	add.s32 	%r62, %r5, -1;
	mul.lo.s32 	%r6, %r47, %r46;
	mul.lo.s32 	%r63, %r6, %r62;
	cvt.s64.s32 	%rd35, %r63;
	add.s64 	%rd3, %rd35, %rd31;
	shl.b32 	%r64, %r63, 2;
	cvt.s64.s32 	%rd36, %r64;
	add.s64 	%rd37, %rd36, %rd30;
	cvta.to.global.u64 	%rd38, %rd20;
	shl.b64 	%rd39, %rd37, 2;
	add.s64 	%rd4, %rd38, %rd39;
	div.rn.f32 	%f14, %f11, %f3;
	div.rn.f32 	%f15, %f14, %f7;
	div.rn.f32 	%f16, %f10, %f4;
	div.rn.f32 	%f17, %f16, %f7;
	add.f32 	%f18, %f17, %f15;
	mul.f32 	%f19, %f17, %f15;
	mov.f32 	%f20, 0f3F800000;
	sub.f32 	%f21, %f20, %f8;
	mul.f32 	%f22, %f21, %f19;
	add.f32 	%f23, %f8, 0f3F800000;
	div.rn.f32 	%f24, %f22, %f23;
	mul.f32 	%f25, %f18, %f18;
	mul.f32 	%f26, %f24, 0f40800000;
	sub.f32 	%f27, %f25, %f26;
	sqrt.rn.f32 	%f28, %f27;
	add.f32 	%f29, %f18, %f28;
	mul.f32 	%f30, %f29, 0f3F000000;
	add.f32 	%f31, %f18, %f18;
	mul.f32 	%f32, %f21, %f15;
	mul.f32 	%f33, %f17, %f32;
	mul.f32 	%f34, %f33, 0fC1800000;
	fma.rn.f32 	%f35, %f31, %f31, %f34;
	sqrt.rn.f32 	%f36, %f35;
	add.f32 	%f37, %f31, %f36;
	mul.f32 	%f38, %f37, 0f3F000000;
	mul.f32 	%f39, %f8, 0f40800000;
	mul.f32 	%f40, %f8, 0fC0000000;
	mul.f32 	%f41, %f40, %f18;
	add.f32 	%f42, %f8, 0fBF800000;
	mul.f32 	%f43, %f42, %f15;
	mul.f32 	%f44, %f17, %f43;
	mul.f32 	%f45, %f41, %f41;
	mul.f32 	%f46, %f39, 0f40800000;
	mul.f32 	%f47, %f46, %f44;
	sub.f32 	%f48, %f45, %f47;
	sqrt.rn.f32 	%f49, %f48;
	add.f32 	%f50, %f41, %f49;
	mul.f32 	%f51, %f50, 0f3F000000;
	min.f32 	%f52, %f30, %f38;
	min.f32 	%f53, %f52, %f51;
	cvt.rzi.s32.f32 	%r65, %f53;
	max.s32 	%r7, %r49, %r65;
	sub.f32 	%f54, %f13, %f5;
	div.rn.f32 	%f55, %f54, %f3;
	div.rn.f32 	%f56, %f55, %f7;
	cvt.rzi.s32.f32 	%r8, %f56;
	sub.f32 	%f57, %f12, %f6;
	div.rn.f32 	%f58, %f57, %f4;
	div.rn.f32 	%f59, %f58, %f7;
	cvt.rzi.s32.f32 	%r9, %f59;
	setp.ge.s32 	%p9, %r8, %r47;
	setp.lt.s32 	%p10, %r8, 0;
	or.pred  	%p11, %p9, %p10;
	setp.ge.s32 	%p12, %r9, %r46;
	setp.lt.s32 	%p13, %r9, 0;
	or.pred  	%p14, %p12, %p13;
	or.pred  	%p16, %p11, %p14;
	@%p16 bra 	$L__BB1_23;
	neg.s32 	%r98, %r7;
	setp.lt.s32 	%p17, %r7, 0;
	@%p17 bra 	$L__BB1_23;
	ld.global.f32 	%f60, [%rd2+28];
	ld.global.f32 	%f61, [%rd2+24];
	ld.global.f32 	%f62, [%rd2+20];
	ld.global.f32 	%f63, [%rd2+16];
	ld.global.f32 	%f64, [%rd2+12];
	ld.global.f32 	%f65, [%rd2+8];
	ld.global.f32 	%f66, [%rd2+4];
	ld.global.f32 	%f67, [%rd2];
	shl.b32 	%r66, %r7, 1;
	or.b32  	%r67, %r66, 1;
	cvt.rn.f32.u32 	%f68, %r67;
	div.rn.f32 	%f69, %f68, 0f40C00000;
	add.f32 	%f70, %f69, %f69;
	mul.f32 	%f1, %f69, %f70;
	cvt.s64.s32 	%rd5, %r6;
	mul.lo.s32 	%r68, %r46, %r47;
	shl.b32 	%r69, %r68, 1;
	cvt.s64.s32 	%rd6, %r69;
	mul.lo.s32 	%r70, %r6, 3;
	cvt.s64.s32 	%rd7, %r70;
	sub.f32 	%f71, %f60, %f6;
	div.rn.f32 	%f72, %f71, %f4;
	div.rn.f32 	%f73, %f72, %f7;
	cvt.rzi.s32.f32 	%r11, %f73;
	sub.f32 	%f74, %f61, %f5;
	div.rn.f32 	%f75, %f74, %f3;
	div.rn.f32 	%f76, %f75, %f7;
	cvt.rzi.s32.f32 	%r12, %f76;
	sub.f32 	%f77, %f62, %f6;
	div.rn.f32 	%f78, %f77, %f4;
	div.rn.f32 	%f79, %f78, %f7;
	cvt.rzi.s32.f32 	%r13, %f79;
	sub.f32 	%f80, %f63, %f5;
	div.rn.f32 	%f81, %f80, %f3;
	div.rn.f32 	%f82, %f81, %f7;
	cvt.rzi.s32.f32 	%r14, %f82;
	sub.f32 	%f83, %f64, %f6;
	div.rn.f32 	%f84, %f83, %f4;
	div.rn.f32 	%f85, %f84, %f7;
	cvt.rzi.s32.f32 	%r15, %f85;
	sub.f32 	%f86, %f65, %f5;
	div.rn.f32 	%f87, %f86, %f3;
	div.rn.f32 	%f88, %f87, %f7;
	cvt.rzi.s32.f32 	%r16, %f88;
	sub.f32 	%f89, %f66, %f6;
	div.rn.f32 	%f90, %f89, %f4;
	div.rn.f32 	%f91, %f90, %f7;
	cvt.rzi.s32.f32 	%r17, %f91;
	sub.f32 	%f92, %f67, %f5;
	div.rn.f32 	%f93, %f92, %f3;
	div.rn.f32 	%f94, %f93, %f7;
	cvt.rzi.s32.f32 	%r18, %f94;
$L__BB1_5:
	neg.s32 	%r99, %r7;
	add.s32 	%r71, %r98, %r9;
	mul.lo.s32 	%r72, %r71, %r47;
	cvt.s64.s32 	%rd40, %r72;
	add.s64 	%rd8, %rd3, %rd40;
	add.s32 	%r73, %r98, %r17;
	setp.gt.s32 	%p18, %r73, -1;
	setp.lt.s32 	%p19, %r73, %r46;
	and.pred  	%p1, %p18, %p19;
	add.s32 	%r74, %r98, %r15;
	setp.gt.s32 	%p20, %r74, -1;
	setp.lt.s32 	%p21, %r74, %r46;
	and.pred  	%p2, %p20, %p21;
	mul.lo.s32 	%r75, %r74, %r47;
	cvt.s64.s32 	%rd41, %r75;
	add.s64 	%rd9, %rd41, %rd5;
	add.s32 	%r76, %r98, %r13;
	setp.gt.s32 	%p22, %r76, -1;
	setp.lt.s32 	%p23, %r76, %r46;
	and.pred  	%p3, %p22, %p23;
	mul.lo.s32 	%r77, %r76, %r47;
	cvt.s64.s32 	%rd42, %r77;
	add.s64 	%rd10, %rd42, %rd6;
	add.s32 	%r78, %r98, %r11;
	setp.gt.s32 	%p24, %r78, -1;
	setp.lt.s32 	%p25, %r78, %r46;
	and.pred  	%p4, %p24, %p25;
	mul.lo.s32 	%r79, %r78, %r47;
	cvt.s64.s32 	%rd43, %r79;
	add.s64 	%rd11, %rd43, %rd7;
$L__BB1_6:
	mul.lo.s32 	%r80, %r99, %r99;
	mad.lo.s32 	%r81, %r98, %r98, %r80;
	neg.s32 	%r82, %r81;
	cvt.rn.f32.s32 	%f95, %r82;
	div.rn.f32 	%f96, %f95, %f1;
	fma.rn.f32 	%f97, %f96, 0f3BBB989D, 0f3F000000;
	cvt.sat.f32.f32 	%f98, %f97;
	mov.f32 	%f99, 0f4B400001;
	mov.f32 	%f100, 0f437C0000;
	fma.rm.f32 	%f101, %f98, %f100, %f99;
	add.f32 	%f102, %f101, 0fCB40007F;
	neg.f32 	%f103, %f102;
	fma.rn.f32 	%f104, %f96, 0f3FB8AA3B, %f103;
	fma.rn.f32 	%f105, %f96, 0f32A57060, %f104;
	mov.b32 	%r83, %f101;
	shl.b32 	%r84, %r83, 23;
	mov.b32 	%f106, %r84;
	ex2.approx.ftz.f32 	%f107, %f105;
	mul.f32 	%f108, %f107, %f106;
	setp.lt.f32 	%p26, %f108, 0f33D6BF95;
	selp.f32 	%f2, 0f00000000, %f108, %p26;
	add.s32 	%r22, %r99, %r8;
	setp.gt.s32 	%p27, %r22, -1;
	setp.lt.s32 	%p28, %r22, %r47;
	and.pred  	%p29, %p27, %p28;
	add.s32 	%r85, %r98, %r9;
	setp.gt.s32 	%p30, %r85, -1;
	setp.lt.s32 	%p31, %r85, %r46;
	and.pred  	%p32, %p30, %p31;
	and.pred  	%p34, %p29, %p32;
	not.pred 	%p35, %p34;
	@%p35 bra 	$L__BB1_9;
	ld.param.u64 	%rd61, [_Z19draw_bev_all_kerneliiiiiiiffffffPKfS0_PfS1__param_15];
	cvt.u64.u32 	%rd44, %r22;
	add.s64 	%rd45, %rd8, %rd44;
	cvta.to.global.u64 	%rd46, %rd61;
	shl.b64 	%rd47, %rd45, 2;
	add.s64 	%rd12, %rd46, %rd47;
	ld.global.u32 	%r100, [%rd12];
$L__BB1_8:
	mov.b32 	%f109, %r100;
	max.f32 	%f110, %f2, %f109;
	mov.b32 	%r86, %f110;
	atom.relaxed.global.cas.b32 	%r87, [%rd12], %r100, %r86;
	setp.ne.s32 	%p36, %r100, %r87;
	mov.b32 	%f111, %r87;
	setp.gt.f32 	%p37, %f2, %f111;
	or.pred  	%p38, %p36, %p37;
	mov.u32 	%r100, %r87;
	@%p38 bra 	$L__BB1_8;
$L__BB1_9:
	add.s32 	%r26, %r99, %r18;
	setp.gt.s32 	%p39, %r26, -1;
	setp.lt.s32 	%p40, %r26, %r47;
	and.pred  	%p41, %p39, %p40;
	and.pred  	%p42, %p41, %p1;
	not.pred 	%p43, %p42;
	@%p43 bra 	$L__BB1_12;
	cvt.u64.u32 	%rd48, %r26;
	mul.lo.s32 	%r89, %r73, %r47;
	cvt.s64.s32 	%rd49, %r89;
	add.s64 	%rd50, %rd48, %rd49;
	shl.b64 	%rd51, %rd50, 2;
	add.s64 	%rd13, %rd4, %rd51;
	ld.global.u32 	%r101, [%rd13];
$L__BB1_11:
	mov.b32 	%f112, %r101;
	max.f32 	%f113, %f2, %f112;
	mov.b32 	%r90, %f113;
	atom.relaxed.global.cas.b32 	%r91, [%rd13], %r101, %r90;
	setp.ne.s32 	%p44, %r101, %r91;
	mov.b32 	%f114, %r91;
	setp.gt.f32 	%p45, %f2, %f114;
	or.pred  	%p46, %p44, %p45;
	mov.u32 	%r101, %r91;
	@%p46 bra 	$L__BB1_11;
$L__BB1_12:
	add.s32 	%r30, %r99, %r16;
	setp.gt.s32 	%p47, %r30, -1;
	setp.lt.s32 	%p48, %r30, %r47;
	and.pred  	%p49, %p47, %p48;
	and.pred  	%p50, %p49, %p2;
	not.pred 	%p51, %p50;
	@%p51 bra 	$L__BB1_15;
	cvt.u64.u32 	%rd52, %r30;
	add.s64 	%rd53, %rd9, %rd52;
	shl.b64 	%rd54, %rd53, 2;
	add.s64 	%rd14, %rd4, %rd54;
	ld.global.u32 	%r102, [%rd14];
$L__BB1_14:
	mov.b32 	%f115, %r102;
	max.f32 	%f116, %f2, %f115;
	mov.b32 	%r92, %f116;
	atom.relaxed.global.cas.b32 	%r93, [%rd14], %r102, %r92;
	setp.ne.s32 	%p52, %r102, %r93;
	mov.b32 	%f117, %r93;
	setp.gt.f32 	%p53, %f2, %f117;
	or.pred  	%p54, %p52, %p53;
	mov.u32 	%r102, %r93;
	@%p54 bra 	$L__BB1_14;
$L__BB1_15:
	add.s32 	%r34, %r99, %r14;
	setp.gt.s32 	%p55, %r34, -1;
	setp.lt.s32 	%p56, %r34, %r47;
	and.pred  	%p57, %p55, %p56;
	and.pred  	%p58, %p57, %p3;
	not.pred 	%p59, %p58;
	@%p59 bra 	$L__BB1_18;
	cvt.u64.u32 	%rd55, %r34;
	add.s64 	%rd56, %rd10, %rd55;
	shl.b64 	%rd57, %rd56, 2;
	add.s64 	%rd15, %rd4, %rd57;
	ld.global.u32 	%r103, [%rd15];
$L__BB1_17:
	mov.b32 	%f118, %r103;
	max.f32 	%f119, %f2, %f118;
	mov.b32 	%r94, %f119;
	atom.relaxed.global.cas.b32 	%r95, [%rd15], %r103, %r94;
	setp.ne.s32 	%p60, %r103, %r95;
	mov.b32 	%f120, %r95;
	setp.gt.f32 	%p61, %f2, %f120;
	or.pred  	%p62, %p60, %p61;
	mov.u32 	%r103, %r95;
	@%p62 bra 	$L__BB1_17;
$L__BB1_18:
	add.s32 	%r38, %r99, %r12;
	setp.gt.s32 	%p63, %r38, -1;
	setp.lt.s32 	%p64, %r38, %r47;
	and.pred  	%p65, %p63, %p64;
	and.pred  	%p66, %p65, %p4;
	not.pred 	%p67, %p66;
	@%p67 bra 	$L__BB1_21;
	cvt.u64.u32 	%rd58, %r38;
	add.s64 	%rd59, %rd11, %rd58;
	shl.b64 	%rd60, %rd59, 2;
	add.s64 	%rd16, %rd4, %rd60;
	ld.global.u32 	%r104, [%rd16];
$L__BB1_20:
	mov.b32 	%f121, %r104;
	max.f32 	%f122, %f2, %f121;
	mov.b32 	%r96, %f122;
	atom.relaxed.global.cas.b32 	%r97, [%rd16], %r104, %r96;
	setp.ne.s32 	%p68, %r104, %r97;
	mov.b32 	%f123, %r97;
	setp.gt.f32 	%p69, %f2, %f123;
	or.pred  	%p70, %p68, %p69;
	mov.u32 	%r104, %r97;
	@%p70 bra 	$L__BB1_20;
$L__BB1_21:
	add.s32 	%r42, %r99, 1;
	setp.lt.s32 	%p71, %r99, %r7;
	mov.u32 	%r99, %r42;
	@%p71 bra 	$L__BB1_6;
	add.s32 	%r43, %r98, 1;
	setp.lt.s32 	%p72, %r98, %r7;
	mov.u32 	%r98, %r43;
	@%p72 bra 	$L__BB1_5;
$L__BB1_23:
	ret;

}


// ===== COMPILED SASS (sm_100) =====

	.target	sm_100

	.elftype	@"ET_EXEC"


//--------------------- .note.nv.tkinfo           --------------------------
	.section	.note.nv.tkinfo,"",@"SHT_NOTE"
	.sectionflags	@"SHF_NOTE_NV_TKINFO"
	.tkinfo
        /*0018*/ 	.word	0x00000002
        /*0030*/ 	.string	""
        /*0030*/ 	.string	"ptxas"
        /*0030*/ 	.string	"Cuda compilation tools, release 13.0, V13.0.88"
        /*0030*/ 	.string	"Build cuda_13.0.r13.0/compiler.36424714_0"
        /*0030*/ 	.string	"-arch sm_100 -m 64 "



//--------------------- .note.nv.cuinfo           --------------------------
	.section	.note.nv.cuinfo,"",@"SHT_NOTE"
	.sectionflags	@"SHF_NOTE_NV_CUINFO"
        /*0018*/ 	.short	0x0002
        /*001a*/ 	.short	0x0064
        /*001c*/ 	.short	0x0082
	.zero		2


//--------------------- .nv.info                  --------------------------
	.section	.nv.info,"",@"SHT_CUDA_INFO"
	.align	4


	//----- nvinfo : EIATTR_REGCOUNT
	.align		4
        /*0000*/ 	.byte	0x04, 0x2f
        /*0002*/ 	.short	(.L_1 - .L_0)
	.align		4
.L_0:
        /*0004*/ 	.word	index@(_Z18draw_center_kerneliiiiiiiffPKfPfPiS2_S2_S1_S2_)
        /*0008*/ 	.word	0x00000020


	//----- nvinfo : EIATTR_FRAME_SIZE
	.align		4
.L_1:
        /*000c*/ 	.byte	0x04, 0x11
        /*000e*/ 	.short	(.L_3 - .L_2)
	.align		4
.L_2:
        /*0010*/ 	.word	index@($__internal_4_$__cuda_sm3x_div_rn_noftz_f32_slowpath)
        /*0014*/ 	.word	0x00000000


	//----- nvinfo : EIATTR_FRAME_SIZE
	.align		4
.L_3:
        /*0018*/ 	.byte	0x04, 0x11
        /*001a*/ 	.short	(.L_5 - .L_4)
	.align		4
.L_4:
        /*001c*/ 	.word	index@($__internal_3_$__cuda_sm20_sqrt_rn_f32_slowpath)
        /*0020*/ 	.word	0x00000000


	//----- nvinfo : EIATTR_FRAME_SIZE
	.align		4
.L_5:
        /*0024*/ 	.byte	0x04, 0x11
        /*0026*/ 	.short	(.L_7 - .L_6)
	.align		4
.L_6:
        /*0028*/ 	.word	index@($__internal_2_$__cuda_sm20_div_rn_f64_full)
        /*002c*/ 	.word	0x00000000


	//----- nvinfo : EIATTR_FRAME_SIZE
	.align		4
.L_7:
        /*0030*/ 	.byte	0x04, 0x11
        /*0032*/ 	.short	(.L_9 - .L_8)
	.align		4
.L_8:
        /*0034*/ 	.word	index@(_Z18draw_center_kerneliiiiiiiffPKfPfPiS2_S2_S1_S2_)
        /*0038*/ 	.word	0x00000000


	//----- nvinfo : EIATTR_REGCOUNT
	.align		4
.L_9:
        /*003c*/ 	.byte	0x04, 0x2f
        /*003e*/ 	.short	(.L_11 - .L_10)
	.align		4
.L_10:
        /*0040*/ 	.word	index@(_Z19draw_bev_all_kerneliiiiiiiffffffPKfS0_PfS1_)
        /*0044*/ 	.word	0x00000028


	//----- nvinfo : EIATTR_FRAME_SIZE
	.align		4
.L_11:
        /*0048*/ 	.byte	0x04, 0x11
        /*004a*/ 	.short	(.L_13 - .L_12)
	.align		4
.L_12:
        /*004c*/ 	.word	index@($__internal_1_$__cuda_sm3x_div_rn_noftz_f32_slowpath)
        /*0050*/ 	.word	0x00000000


	//----- nvinfo : EIATTR_FRAME_SIZE
	.align		4
.L_13:
        /*0054*/ 	.byte	0x04, 0x11
        /*0056*/ 	.short	(.L_15 - .L_14)
	.align		4
.L_14:
        /*0058*/ 	.word	index@($__internal_0_$__cuda_sm20_sqrt_rn_f32_slowpath)
        /*005c*/ 	.word	0x00000000


	//----- nvinfo : EIATTR_FRAME_SIZE
	.align		4
.L_15:
        /*0060*/ 	.byte	0x04, 0x11
        /*0062*/ 	.short	(.L_17 - .L_16)
	.align		4
.L_16:
        /*0064*/ 	.word	index@(_Z19draw_bev_all_kerneliiiiiiiffffffPKfS0_PfS1_)
        /*0068*/ 	.word	0x00000000


	//----- nvinfo : EIATTR_MIN_STACK_SIZE
	.align		4
.L_17:
        /*006c*/ 	.byte	0x04, 0x12
        /*006e*/ 	.short	(.L_19 - .L_18)
	.align		4
.L_18:
        /*0070*/ 	.word	index@(_Z19draw_bev_all_kerneliiiiiiiffffffPKfS0_PfS1_)
        /*0074*/ 	.word	0x00000000


	//----- nvinfo : EIATTR_MIN_STACK_SIZE
	.align		4
.L_19:
        /*0078*/ 	.byte	0x04, 0x12
        /*007a*/ 	.short	(.L_21 - .L_20)
	.align		4
.L_20:
        /*007c*/ 	.word	index@(_Z18draw_center_kerneliiiiiiiffPKfPfPiS2_S2_S1_S2_)
        /*0080*/ 	.word	0x00000000
.L_21:


//--------------------- .nv.compat                --------------------------
	.section	.nv.compat,"",@"SHT_CUDA_COMPAT_INFO"
	.align	4
        /*0000*/ 	.byte	0x02, 0x09, 0x00, 0x00, 0x02, 0x02, 0x01, 0x00, 0x02, 0x05, 0x05, 0x00, 0x03, 0x07, 0x01, 0x01
        /*0010*/ 	.byte	0x02, 0x03, 0x00, 0x00, 0x02, 0x06, 0x01, 0x00, 0x04, 0x0b, 0x08, 0x00, 0x01, 0x00, 0x00, 0x00
        /*0020*/ 	.byte	0x00, 0x00, 0x00, 0x00


//--------------------- .nv.info._Z19draw_bev_all_kerneliiiiiiiffffffPKfS0_PfS1_ --------------------------
	.section	.nv.info._Z19draw_bev_all_kerneliiiiiiiffffffPKfS0_PfS1_,"",@"SHT_CUDA_INFO"
	.sectionflags	@""
	.align	4


	//----- nvinfo : EIATTR_CUDA_API_VERSION
	.align		4
        /*0000*/ 	.byte	0x04, 0x37
        /*0002*/ 	.short	(.L_23 - .L_22)
.L_22:
        /*0004*/ 	.word	0x00000082


	//----- nvinfo : EIATTR_KPARAM_INFO
	.align		4
.L_23:
        /*0008*/ 	.byte	0x04, 0x17
        /*000a*/ 	.short	(.L_25 - .L_24)
.L_24:
        /*000c*/ 	.word	0x00000000
        /*0010*/ 	.short	0x0010
        /*0012*/ 	.short	0x0050
        /*0014*/ 	.byte	0x00, 0xf5, 0x21, 0x00


	//----- nvinfo : EIATTR_KPARAM_INFO
	.align		4
.L_25:
        /*0018*/ 	.byte	0x04, 0x17
        /*001a*/ 	.short	(.L_27 - .L_26)
.L_26:
        /*001c*/ 	.word	0x00000000
        /*0020*/ 	.short	0x000f
        /*0022*/ 	.short	0x0048
        /*0024*/ 	.byte	0x00, 0xf5, 0x21, 0x00


	//----- nvinfo : EIATTR_KPARAM_INFO
	.align		4
.L_27:
        /*0028*/ 	.byte	0x04, 0x17
        /*002a*/ 	.short	(.L_29 - .L_28)
.L_28:
        /*002c*/ 	.word	0x00000000
        /*0030*/ 	.short	0x000e
        /*0032*/ 	.short	0x0040
        /*0034*/ 	.byte	0x00, 0xf5, 0x21, 0x00


	//----- nvinfo : EIATTR_KPARAM_INFO
	.align		4
.L_29:
        /*0038*/ 	.byte	0x04, 0x17
        /*003a*/ 	.short	(.L_31 - .L_30)
.L_30:
        /*003c*/ 	.word	0x00000000
        /*0040*/ 	.short	0x000d
        /*0042*/ 	.short	0x0038
        /*0044*/ 	.byte	0x00, 0xf5, 0x21, 0x00


	//----- nvinfo : EIATTR_KPARAM_INFO
	.align		4
.L_31:
        /*0048*/ 	.byte	0x04, 0x17
        /*004a*/ 	.short	(.L_33 - .L_32)
.L_32:
        /*004c*/ 	.word	0x00000000
        /*0050*/ 	.short	0x000c
        /*0052*/ 	.short	0x0030
        /*0054*/ 	.byte	0x00, 0xf0, 0x11, 0x00


	//----- nvinfo : EIATTR_KPARAM_INFO
	.align		4
.L_33:
        /*0058*/ 	.byte	0x04, 0x17
        /*005a*/ 	.short	(.L_35 - .L_34)
.L_34:
        /*005c*/ 	.word	0x00000000
        /*0060*/ 	.short	0x000b
        /*0062*/ 	.short	0x002c
        /*0064*/ 	.byte	0x00, 0xf0, 0x11, 0x00


	//----- nvinfo : EIATTR_KPARAM_INFO
	.align		4
.L_35:
        /*0068*/ 	.byte	0x04, 0x17
        /*006a*/ 	.short	(.L_37 - .L_36)
.L_36:
        /*006c*/ 	.word	0x00000000
        /*0070*/ 	.short	0x000a
        /*0072*/ 	.short	0x0028
        /*0074*/ 	.byte	0x00, 0xf0, 0x11, 0x00


	//----- nvinfo : EIATTR_KPARAM_INFO
	.align		4
.L_37:
        /*0078*/ 	.byte	0x04, 0x17
        /*007a*/ 	.short	(.L_39 - .L_38)
.L_38:
        /*007c*/ 	.word	0x00000000
        /*0080*/ 	.short	0x0009
        /*0082*/ 	.short	0x0024
        /*0084*/ 	.byte	0x00, 0xf0, 0x11, 0x00


	//----- nvinfo : EIATTR_KPARAM_INFO
	.align		4
.L_39:
        /*0088*/ 	.byte	0x04, 0x17
        /*008a*/ 	.short	(.L_41 - .L_40)
.L_40:
        /*008c*/ 	.word	0x00000000
        /*0090*/ 	.short	0x0008
        /*0092*/ 	.short	0x0020
        /*0094*/ 	.byte	0x00, 0xf0, 0x11, 0x00


	//----- nvinfo : EIATTR_KPARAM_INFO
	.align		4
.L_41:
        /*0098*/ 	.byte	0x04, 0x17
        /*009a*/ 	.short	(.L_43 - .L_42)
.L_42:
        /*009c*/ 	.word	0x00000000
        /*00a0*/ 	.short	0x0007
        /*00a2*/ 	.short	0x001c
        /*00a4*/ 	.byte	0x00, 0xf0, 0x11, 0x00


	//----- nvinfo : EIATTR_KPARAM_INFO
	.align		4
.L_43:
        /*00a8*/ 	.byte	0x04, 0x17
        /*00aa*/ 	.short	(.L_45 - .L_44)
.L_44:
        /*00ac*/ 	.word	0x00000000
        /*00b0*/ 	.short	0x0006
        /*00b2*/ 	.short	0x0018
        /*00b4*/ 	.byte	0x00, 0xf0, 0x11, 0x00


	//----- nvinfo : EIATTR_KPARAM_INFO
	.align		4
.L_45:
        /*00b8*/ 	.byte	0x04, 0x17
        /*00ba*/ 	.short	(.L_47 - .L_46)
.L_46:
        /*00bc*/ 	.word	0x00000000
        /*00c0*/ 	.short	0x0005
        /*00c2*/ 	.short	0x0014
        /*00c4*/ 	.byte	0x00, 0xf0, 0x11, 0x00


	//----- nvinfo : EIATTR_KPARAM_INFO
	.align		4
.L_47:
        /*00c8*/ 	.byte	0x04, 0x17
        /*00ca*/ 	.short	(.L_49 - .L_48)
.L_48:
        /*00cc*/ 	.word	0x00000000
        /*00d0*/ 	.short	0x0004
        /*00d2*/ 	.short	0x0010
        /*00d4*/ 	.byte	0x00, 0xf0, 0x11, 0x00


	//----- nvinfo : EIATTR_KPARAM_INFO
	.align		4
.L_49:
        /*00d8*/ 	.byte	0x04, 0x17
        /*00da*/ 	.short	(.L_51 - .L_50)
.L_50:
        /*00dc*/ 	.word	0x00000000
        /*00e0*/ 	.short	0x0003
        /*00e2*/ 	.short	0x000c
        /*00e4*/ 	.byte	0x00, 0xf0, 0x11, 0x00


	//----- nvinfo : EIATTR_KPARAM_INFO
	.align		4
.L_51:
        /*00e8*/ 	.byte	0x04, 0x17
        /*00ea*/ 	.short	(.L_53 - .L_52)
.L_52:
        /*00ec*/ 	.word	0x00000000
        /*00f0*/ 	.short	0x0002
        /*00f2*/ 	.short	0x0008
        /*00f4*/ 	.byte	0x00, 0xf0, 0x11, 0x00


	//----- nvinfo : EIATTR_KPARAM_INFO
	.align		4
.L_53:
        /*00f8*/ 	.byte	0x04, 0x17
        /*00fa*/ 	.short	(.L_55 - .L_54)
.L_54:
        /*00fc*/ 	.word	0x00000000
        /*0100*/ 	.short	0x0001
        /*0102*/ 	.short	0x0004
        /*0104*/ 	.byte	0x00, 0xf0, 0x11, 0x00


	//----- nvinfo : EIATTR_KPARAM_INFO
	.align		4
.L_55:
        /*0108*/ 	.byte	0x04, 0x17
        /*010a*/ 	.short	(.L_57 - .L_56)
.L_56:
        /*010c*/ 	.word	0x00000000
        /*0110*/ 	.short	0x0000
        /*0112*/ 	.short	0x0000
        /*0114*/ 	.byte	0x00, 0xf0, 0x11, 0x00


	//----- nvinfo : EIATTR_SPARSE_MMA_MASK
	.align		4
.L_57:
        /*0118*/ 	.byte	0x03, 0x50
        /*011a*/ 	.short	0x0000


	//----- nvinfo : EIATTR_MAXREG_COUNT
	.align		4
        /*011c*/ 	.byte	0x03, 0x1b
        /*011e*/ 	.short	0x00ff


	//----- nvinfo : EIATTR_MERCURY_ISA_VERSION
	.align		4
        /*0120*/ 	.byte	0x03, 0x5f
        /*0122*/ 	.short	0x0101


	//----- nvinfo : EIATTR_VRC_CTA_INIT_COUNT
	.align		4
        /*0124*/ 	.byte	0x02, 0x4a
	.zero		1
	.zero		1


	//----- nvinfo : EIATTR_EXIT_INSTR_OFFSETS
	.align		4
        /*0128*/ 	.byte	0x04, 0x1c
        /*012a*/ 	.short	(.L_59 - .L_58)


	//   ....[0]....
.L_58:
        /*012c*/ 	.word	0x00000090


	//   ....[1]....
        /*0130*/ 	.word	0x000001c0


	//   ....[2]....
        /*0134*/ 	.word	0x00001210


	//   ....[3]....
        /*0138*/ 	.word	0x00001230


	//   ....[4]....
        /*013c*/ 	.word	0x000030d0


	//----- nvinfo : EIATTR_CRS_STACK_SIZE
	.align		4
.L_59:
        /*0140*/ 	.byte	0x04, 0x1e
        /*0142*/ 	.short	(.L_61 - .L_60)
.L_60:
        /*0144*/ 	.word	0x00000000


	//----- nvinfo : EIATTR_CBANK_PARAM_SIZE
	.align		4
.L_61:
        /*0148*/ 	.byte	0x03, 0x19
        /*014a*/ 	.short	0x0058


	//----- nvinfo : EIATTR_PARAM_CBANK
	.align		4
        /*014c*/ 	.byte	0x04, 0x0a
        /*014e*/ 	.short	(.L_63 - .L_62)
	.align		4
.L_62:
        /*0150*/ 	.word	index@(.nv.constant0._Z19draw_bev_all_kerneliiiiiiiffffffPKfS0_PfS1_)
        /*0154*/ 	.short	0x0380
        /*0156*/ 	.short	0x0058


	//----- nvinfo : EIATTR_SW_WAR
	.align		4
.L_63:
        /*0158*/ 	.byte	0x04, 0x36
        /*015a*/ 	.short	(.L_65 - .L_64)
.L_64:
        /*015c*/ 	.word	0x00000008
.L_65:


//--------------------- .nv.info._Z18draw_center_kerneliiiiiiiffPKfPfPiS2_S2_S1_S2_ --------------------------
	.section	.nv.info._Z18draw_center_kerneliiiiiiiffPKfPfPiS2_S2_S1_S2_,"",@"SHT_CUDA_INFO"
	.sectionflags	@""
	.align	4


	//----- nvinfo : EIATTR_CUDA_API_VERSION
	.align		4
        /*0000*/ 	.byte	0x04, 0x37
        /*0002*/ 	.short	(.L_67 - .L_66)
.L_66:
        /*0004*/ 	.word	0x00000082


	//----- nvinfo : EIATTR_KPARAM_INFO
	.align		4
.L_67:
        /*0008*/ 	.byte	0x04, 0x17
        /*000a*/ 	.short	(.L_69 - .L_68)
.L_68:
        /*000c*/ 	.word	0x00000000
        /*0010*/ 	.short	0x000f
        /*0012*/ 	.short	0x0058
        /*0014*/ 	.byte	0x00, 0xf5, 0x21, 0x00


	//----- nvinfo : EIATTR_KPARAM_INFO
	.align		4
.L_69:
        /*0018*/ 	.byte	0x04, 0x17
        /*001a*/ 	.short	(.L_71 - .L_70)
.L_70:
        /*001c*/ 	.word	0x00000000
        /*0020*/ 	.short	0x000e
        /*0022*/ 	.short	0x0050
        /*0024*/ 	.byte	0x00, 0xf5, 0x21, 0x00


	//----- nvinfo : EIATTR_KPARAM_INFO
	.align		4
.L_71:
        /*0028*/ 	.byte	0x04, 0x17
        /*002a*/ 	.short	(.L_73 - .L_72)
.L_72:
        /*002c*/ 	.word	0x00000000
        /*0030*/ 	.short	0x000d
        /*0032*/ 	.short	0x0048
        /*0034*/ 	.byte	0x00, 0xf5, 0x21, 0x00


	//----- nvinfo : EIATTR_KPARAM_INFO
	.align		4
.L_73:
        /*0038*/ 	.byte	0x04, 0x17
        /*003a*/ 	.short	(.L_75 - .L_74)
.L_74:
        /*003c*/ 	.word	0x00000000
        /*0040*/ 	.short	0x000c
        /*0042*/ 	.short	0x0040
        /*0044*/ 	.byte	0x00, 0xf5, 0x21, 0x00


	//----- nvinfo : EIATTR_KPARAM_INFO
	.align		4
.L_75:
        /*0048*/ 	.byte	0x04, 0x17
        /*004a*/ 	.short	(.L_77 - .L_76)
.L_76:
        /*004c*/ 	.word	0x00000000
        /*0050*/ 	.short	0x000b
        /*0052*/ 	.short	0x0038
        /*0054*/ 	.byte	0x00, 0xf5, 0x21, 0x00


	//----- nvinfo : EIATTR_KPARAM_INFO
	.align		4
.L_77:
        /*0058*/ 	.byte	0x04, 0x17
        /*005a*/ 	.short	(.L_79 - .L_78)
.L_78:
        /*005c*/ 	.word	0x00000000
        /*0060*/ 	.short	0x000a
        /*0062*/ 	.short	0x0030
        /*0064*/ 	.byte	0x00, 0xf5, 0x21, 0x00


	//----- nvinfo : EIATTR_KPARAM_INFO
	.align		4
.L_79:
        /*0068*/ 	.byte	0x04, 0x17
        /*006a*/ 	.short	(.L_81 - .L_80)
.L_80:
        /*006c*/ 	.word	0x00000000
        /*0070*/ 	.short	0x0009
        /*0072*/ 	.short	0x0028
        /*0074*/ 	.byte	0x00, 0xf5, 0x21, 0x00


	//----- nvinfo : EIATTR_KPARAM_INFO
	.align		4
.L_81:
        /*0078*/ 	.byte	0x04, 0x17
        /*007a*/ 	.short	(.L_83 - .L_82)
.L_82:
        /*007c*/ 	.word	0x00000000
        /*0080*/ 	.short	0x0008
        /*0082*/ 	.short	0x0020
        /*0084*/ 	.byte	0x00, 0xf0, 0x11, 0x00


	//----- nvinfo : EIATTR_KPARAM_INFO
	.align		4
.L_83:
        /*0088*/ 	.byte	0x04, 0x17
        /*008a*/ 	.short	(.L_85 - .L_84)
.L_84:
        /*008c*/ 	.word	0x00000000
        /*0090*/ 	.short	0x0007
        /*0092*/ 	.short	0x001c
        /*0094*/ 	.byte	0x00, 0xf0, 0x11, 0x00


	//----- nvinfo : EIATTR_KPARAM_INFO
	.align		4
.L_85:
        /*0098*/ 	.byte	0x04, 0x17
        /*009a*/ 	.short	(.L_87 - .L_86)
.L_86:
        /*009c*/ 	.word	0x00000000
        /*00a0*/ 	.short	0x0006
        /*00a2*/ 	.short	0x0018
        /*00a4*/ 	.byte	0x00, 0xf0, 0x11, 0x00


	//----- nvinfo : EIATTR_KPARAM_INFO
	.align		4
.L_87:
        /*00a8*/ 	.byte	0x04, 0x17
        /*00aa*/ 	.short	(.L_89 - .L_88)
.L_88:
        /*00ac*/ 	.word	0x00000000
        /*00b0*/ 	.short	0x0005
        /*00b2*/ 	.short	0x0014
        /*00b4*/ 	.byte	0x00, 0xf0, 0x11, 0x00


	//----- nvinfo : EIATTR_KPARAM_INFO
	.align		4
.L_89:
        /*00b8*/ 	.byte	0x04, 0x17
        /*00ba*/ 	.short	(.L_91 - .L_90)
.L_90:
        /*00bc*/ 	.word	0x00000000
        /*00c0*/ 	.short	0x0004
        /*00c2*/ 	.short	0x0010
        /*00c4*/ 	.byte	0x00, 0xf0, 0x11, 0x00


	//----- nvinfo : EIATTR_KPARAM_INFO
	.align		4
.L_91:
        /*00c8*/ 	.byte	0x04, 0x17
        /*00ca*/ 	.short	(.L_93 - .L_92)
.L_92:
        /*00cc*/ 	.word	0x00000000
        /*00d0*/ 	.short	0x0003
        /*00d2*/ 	.short	0x000c
        /*00d4*/ 	.byte	0x00, 0xf0, 0x11, 0x00


	//----- nvinfo : EIATTR_KPARAM_INFO
	.align		4
.L_93:
        /*00d8*/ 	.byte	0x04, 0x17
        /*00da*/ 	.short	(.L_95 - .L_94)
.L_94:
        /*00dc*/ 	.word	0x00000000
        /*00e0*/ 	.short	0x0002
        /*00e2*/ 	.short	0x0008
        /*00e4*/ 	.byte	0x00, 0xf0, 0x11, 0x00


	//----- nvinfo : EIATTR_KPARAM_INFO
	.align		4
.L_95:
        /*00e8*/ 	.byte	0x04, 0x17
        /*00ea*/ 	.short	(.L_97 - .L_96)
.L_96:
        /*00ec*/ 	.word	0x00000000
        /*00f0*/ 	.short	0x0001
        /*00f2*/ 	.short	0x0004
        /*00f4*/ 	.byte	0x00, 0xf0, 0x11, 0x00


	//----- nvinfo : EIATTR_KPARAM_INFO
	.align		4
.L_97:
        /*00f8*/ 	.byte	0x04, 0x17
        /*00fa*/ 	.short	(.L_99 - .L_98)
.L_98:
        /*00fc*/ 	.word	0x00000000
        /*0100*/ 	.short	0x0000
        /*0102*/ 	.short	0x0000
        /*0104*/ 	.byte	0x00, 0xf0, 0x11, 0x00


	//----- nvinfo : EIATTR_SPARSE_MMA_MASK
	.align		4
.L_99:
        /*0108*/ 	.byte	0x03, 0x50
        /*010a*/ 	.short	0x0000


	//----- nvinfo : EIATTR_MAXREG_COUNT
	.align		4
        /*010c*/ 	.byte	0x03, 0x1b
        /*010e*/ 	.short	0x00ff


	//----- nvinfo : EIATTR_MERCURY_ISA_VERSION
	.align		4
        /*0110*/ 	.byte	0x03, 0x5f
        /*0112*/ 	.short	0x0101


	//----- nvinfo : EIATTR_VRC_CTA_INIT_COUNT
	.align		4
        /*0114*/ 	.byte	0x02, 0x4a
	.zero		1
	.zero		1


	//----- nvinfo : EIATTR_EXIT_INSTR_OFFSETS
	.align		4
        /*0118*/ 	.byte	0x04, 0x1c
        /*011a*/ 	.short	(.L_101 - .L_100)


	//   ....[0]....
.L_100:
        /*011c*/ 	.word	0x00000090


	//   ....[1]....
        /*0120*/ 	.word	0x00000190


	//   ....[2]....
        /*0124*/ 	.word	0x00000d60


	//   ....[3]....
        /*0128*/ 	.word	0x00000dc0


	//   ....[4]....
        /*012c*/ 	.word	0x000014b0


	//   ....[5]....
        /*0130*/ 	.word	0x00001750


	//----- nvinfo : EIATTR_CRS_STACK_SIZE
	.align		4
.L_101:
        /*0134*/ 	.byte	0x04, 0x1e
        /*0136*/ 	.short	(.L_103 - .L_102)
.L_102:
        /*0138*/ 	.word	0x00000000


	//----- nvinfo : EIATTR_CBANK_PARAM_SIZE
	.align		4
.L_103:
        /*013c*/ 	.byte	0x03, 0x19
        /*013e*/ 	.short	0x0060


	//----- nvinfo : EIATTR_PARAM_CBANK
	.align		4
        /*0140*/ 	.byte	0x04, 0x0a
        /*0142*/ 	.short	(.L_105 - .L_104)
	.align		4
.L_104:
        /*0144*/ 	.word	index@(.nv.constant0._Z18draw_center_kerneliiiiiiiffPKfPfPiS2_S2_S1_S2_)
        /*0148*/ 	.short	0x0380
        /*014a*/ 	.short	0x0060


	//----- nvinfo : EIATTR_SW_WAR
	.align		4
.L_105:
        /*014c*/ 	.byte	0x04, 0x36
        /*014e*/ 	.short	(.L_107 - .L_106)
.L_106:
        /*0150*/ 	.word	0x00000008
.L_107:


//--------------------- .nv.callgraph             --------------------------
	.section	.nv.callgraph,"",@"SHT_CUDA_CALLGRAPH"
	.align	4
	.sectionentsize	8
	.align		4
        /*0000*/ 	.word	0x00000000
	.align		4
        /*0004*/ 	.word	0xffffffff
	.align		4
        /*0008*/ 	.word	0x00000000
	.align		4
        /*000c*/ 	.word	0xfffffffe
	.align		4
        /*0010*/ 	.word	0x00000000
	.align		4
        /*0014*/ 	.word	0xfffffffd
	.align		4
        /*0018*/ 	.word	0x00000000
	.align		4
        /*001c*/ 	.word	0xfffffffc


//--------------------- .text._Z19draw_bev_all_kerneliiiiiiiffffffPKfS0_PfS1_ --------------------------
	.section	.text._Z19draw_bev_all_kerneliiiiiiiffffffPKfS0_PfS1_,"ax",@progbits
	.align	128
        .global         _Z19draw_bev_all_kerneliiiiiiiffffffPKfS0_PfS1_
        .type           _Z19draw_bev_all_kerneliiiiiiiffffffPKfS0_PfS1_,@function
        .size           _Z19draw_bev_all_kerneliiiiiiiffffffPKfS0_PfS1_,(.L_x_145 - _Z19draw_bev_all_kerneliiiiiiiffffffPKfS0_PfS1_)
        .other          _Z19draw_bev_all_kerneliiiiiiiffffffPKfS0_PfS1_,@"STO_CUDA_ENTRY STV_DEFAULT"
_Z19draw_bev_all_kerneliiiiiiiffffffPKfS0_PfS1_:
.text._Z19draw_bev_all_kerneliiiiiiiffffffPKfS0_PfS1_:
[----:B------:R-:W-:Y:S01]  /*0000*/  LDC R1, c[0x0][0x37c] ;  /* 0x0000df00ff017b82 */ /* 0x000fe20000000800 */
[----:B------:R-:W0:Y:S07]  /*0010*/  S2R R3, SR_TID.X ;  /* 0x0000000000037919 */ /* 0x000e2e0000002100 */
[----:B------:R-:W0:Y:S08]  /*0020*/  S2UR UR4, SR_CTAID.X ;  /* 0x00000000000479c3 */ /* 0x000e300000002500 */
[----:B------:R-:W0:Y:S08]  /*0030*/  LDC R0, c[0x0][0x360] ;  /* 0x0000d800ff007b82 */ /* 0x000e300000000800 */
[----:B------:R-:W1:Y:S08]  /*0040*/  LDC.64 R4, c[0x0][0x380] ;  /* 0x0000e000ff047b82 */ /* 0x000e700000000a00 */
[----:B------:R-:W2:Y:S01]  /*0050*/  S2UR UR5, SR_CTAID.Y ;  /* 0x00000000000579c3 */ /* 0x000ea20000002600 */
[----:B0-----:R-:W-:-:S05]  /*0060*/  IMAD R0, R0, UR4, R3 ;  /* 0x0000000400007c24 */ /* 0x001fca000f8e0203 */
[----:B-1----:R-:W-:-:S04]  /*0070*/  ISETP.GE.AND P0, PT, R0, R5, PT ;  /* 0x000000050000720c */ /* 0x002fc80003f06270 */
[----:B--2---:R-:W-:-:S13]  /*0080*/  ISETP.LE.OR P0, PT, R4, UR5, P0 ;  /* 0x0000000504007c0c */ /* 0x004fda0008703670 */
[----:B------:R-:W-:Y:S05]  /*0090*/  @P0 EXIT ;  /* 0x000000000000094d */ /* 0x000fea0003800000 */
[----:B------:R-:W0:Y:S01]  /*00a0*/  LDC R7, c[0x0][0x394] ;  /* 0x0000e500ff077b82 */ /* 0x000e220000000800 */
[----:B------:R-:W1:Y:S01]  /*00b0*/  LDCU.64 UR8, c[0x0][0x3b8] ;  /* 0x00007700ff0877ac */ /* 0x000e620008000a00 */
[----:B------:R-:W-:Y:S01]  /*00c0*/  IMAD R6, R5, UR5, RZ ;  /* 0x0000000505067c24 */ /* 0x000fe2000f8e02ff */
[----:B------:R-:W2:Y:S01]  /*00d0*/  LDCU.64 UR6, c[0x0][0x358] ;  /* 0x00006b00ff0677ac */ /* 0x000ea20008000a00 */
[----:B------:R-:W3:Y:S01]  /*00e0*/  LDCU UR4, c[0x0][0x388] ;  /* 0x00007100ff0477ac */ /* 0x000ee20008000800 */
[-C--:B0-----:R-:W-:Y:S02]  /*00f0*/  IMAD R3, R0, R7.reuse, RZ ;  /* 0x0000000700037224 */ /* 0x081fe400078e02ff */
[----:B------:R-:W-:-:S03]  /*0100*/  IMAD R2, R6, R7, RZ ;  /* 0x0000000706027224 */ /* 0x000fc600078e02ff */
[----:B------:R-:W-:Y:S02]  /*0110*/  SHF.R.S32.HI R5, RZ, 0x1f, R3 ;  /* 0x0000001fff057819 */ /* 0x000fe40000011403 */
[----:B------:R-:W-:-:S04]  /*0120*/  IADD3 R3, P0, PT, R2, R3, RZ ;  /* 0x0000000302037210 */ /* 0x000fc80007f1e0ff */
[----:B------:R-:W-:Y:S02]  /*0130*/  LEA.HI.X.SX32 R2, R2, R5, 0x1, P0 ;  /* 0x0000000502027211 */ /* 0x000fe400000f0eff */
[----:B-1----:R-:W-:-:S04]  /*0140*/  LEA R4, P0, R3, UR8, 0x2 ;  /* 0x0000000803047c11 */ /* 0x002fc8000f8010ff */
[----:B------:R-:W-:Y:S02]  /*0150*/  LEA.HI.X R5, R3, UR9, R2, 0x2, P0 ;  /* 0x0000000903057c11 */ /* 0x000fe400080f1402 */
[----:B------:R-:W-:-:S05]  /*0160*/  IADD3 R3, PT, PT, R7, -0x1, RZ ;  /* 0xffffffff07037810 */ /* 0x000fca0007ffe0ff */
[----:B------:R-:W-:-:S06]  /*0170*/  IMAD.WIDE R2, R3, 0x4, R4 ;  /* 0x0000000403027825 */ /* 0x000fcc00078e0204 */
[----:B--2---:R-:W2:Y:S01]  /*0180*/  LDG.E R2, desc[UR6][R2.64] ;  /* 0x0000000602027981 */ /* 0x004ea2000c1e1900 */
[----:B---3--:R-:W-:Y:S01]  /*0190*/  UIMAD UR4, UR5, UR4, URZ ;  /* 0x00000004050472a4 */ /* 0x008fe2000f8e02ff */
[----:B--2---:R-:W0:Y:S02]  /*01a0*/  F2I.TRUNC.NTZ R8, R2 ;  /* 0x0000000200087305 */ /* 0x004e24000020f100 */
[----:B0-----:R-:W-:-:S13]  /*01b0*/  ISETP.NE.AND P0, PT, R8, RZ, PT ;  /* 0x000000ff0800720c */ /* 0x001fda0003f05270 */
[----:B------:R-:W-:Y:S05]  /*01c0*/  @!P0 EXIT ;  /* 0x000000000000894d */ /* 0x000fea0003800000 */
[----:B------:R-:W2:Y:S01]  /*01d0*/  LDG.E R3, desc[UR6][R4.64+0xc] ;  /* 0x00000c0604037981 */ /* 0x000ea2000c1e1900 */
[----:B------:R-:W0:Y:S01]  /*01e0*/  LDC R16, c[0x0][0x39c] ;  /* 0x0000e700ff107b82 */ /* 0x000e220000000800 */
[----:B------:R-:W1:Y:S02]  /*01f0*/  LDCU UR5, c[0x0][0x38c] ;  /* 0x00007180ff0577ac */ /* 0x000e640008000800 */
[----:B------:R-:W5:Y:S04]  /*0200*/  LDG.E R7, desc[UR6][R4.64+0x10] ;  /* 0x0000100604077981 */ /* 0x000f68000c1e1900 */
[----:B------:R-:W5:Y:S01]  /*0210*/  LDG.E R9, desc[UR6][R4.64+0x4] ;  /* 0x0000040604097981 */ /* 0x000f62000c1e1900 */
[----:B------:R-:W1:Y:S01]  /*0220*/  LDC R13, c[0x0][0x390] ;  /* 0x0000e400ff0d7b82 */ /* 0x000e620000000800 */
[----:B------:R-:W-:Y:S01]  /*0230*/  IMAD.SHL.U32 R6, R6, 0x8, RZ ;  /* 0x0000000806067824 */ /* 0x000fe200078e00ff */
[----:B------:R-:W-:Y:S01]  /*0240*/  SHF.L.U32 R11, R0, 0x3, RZ ;  /* 0x00000003000b7819 */ /* 0x000fe200000006ff */
[----:B------:R-:W3:Y:S01]  /*0250*/  LDCU.64 UR8, c[0x0][0x3c0] ;  /* 0x00007800ff0877ac */ /* 0x000ee20008000a00 */
[----:B------:R4:W5:Y:S01]  /*0260*/  LDG.E R12, desc[UR6][R4.64] ;  /* 0x00000006040c7981 */ /* 0x000962000c1e1900 */
[----:B------:R-:W-:Y:S01]  /*0270*/  VIADD R8, R8, 0xffffffff ;  /* 0xffffffff08087836 */ /* 0x000fe20000000000 */
[C---:B------:R-:W-:Y:S01]  /*0280*/  IADD3 R14, P0, PT, R6.reuse, R11, RZ ;  /* 0x0000000b060e7210 */ /* 0x040fe20007f1e0ff */
[----:B------:R-:W4:Y:S01]  /*0290*/  LDCU.64 UR10, c[0x0][0x3d0] ;  /* 0x00007a00ff0a77ac */ /* 0x000f220008000a00 */
[----:B------:R-:W-:Y:S01]  /*02a0*/  SHF.R.S32.HI R15, RZ, 0x1f, R11 ;  /* 0x0000001fff0f7819 */ /* 0x000fe2000001140b */
[----:B------:R-:W-:Y:S03]  /*02b0*/  BSSY.RECONVERGENT B2, `(.L_x_0) ;  /* 0x000001d000027945 */ /* 0x000fe60003800200 */
[----:B------:R-:W-:Y:S01]  /*02c0*/  LEA.HI.X.SX32 R17, R6, R15, 0x1, P0 ;  /* 0x0000000f06117211 */ /* 0x000fe200000f0eff */
[----:B0-----:R-:W0:Y:S01]  /*02d0*/  MUFU.RCP R2, R16 ;  /* 0x0000001000027308 */ /* 0x001e220000001000 */
[----:B---3--:R-:W-:Y:S01]  /*02e0*/  LEA R20, P1, R14, UR8, 0x2 ;  /* 0x000000080e147c11 */ /* 0x008fe2000f8210ff */
[----:B-1----:R-:W-:-:S03]  /*02f0*/  IMAD R13, R13, UR5, RZ ;  /* 0x000000050d0d7c24 */ /* 0x002fc6000f8e02ff */
[----:B------:R-:W-:Y:S01]  /*0300*/  LEA.HI.X R21, R14, UR9, R17, 0x2, P1 ;  /* 0x000000090e157c11 */ /* 0x000fe200088f1411 */
[----:B----4-:R-:W-:Y:S02]  /*0310*/  IMAD R4, R13, UR4, RZ ;  /* 0x000000040d047c24 */ /* 0x010fe4000f8e02ff */
[----:B------:R-:W-:Y:S02]  /*0320*/  IMAD R13, R8, R13, RZ ;  /* 0x0000000d080d7224 */ /* 0x000fe400078e02ff */
[----:B0-----:R-:W-:Y:S01]  /*0330*/  FFMA R5, R2, -R16, 1 ;  /* 0x3f80000002057423 */ /* 0x001fe20000000810 */
[C---:B------:R-:W-:Y:S02]  /*0340*/  SHF.L.U32 R0, R4.reuse, 0x2, RZ ;  /* 0x0000000204007819 */ /* 0x040fe400000006ff */
[----:B------:R-:W-:Y:S01]  /*0350*/  IADD3 R6, P2, PT, R4, R13, RZ ;  /* 0x0000000d04067210 */ /* 0x000fe20007f5e0ff */
[----:B------:R-:W-:Y:S01]  /*0360*/  FFMA R2, R2, R5, R2 ;  /* 0x0000000502027223 */ /* 0x000fe20000000002 */
[----:B------:R-:W-:Y:S01]  /*0370*/  IMAD.SHL.U32 R5, R13, 0x4, RZ ;  /* 0x000000040d057824 */ /* 0x000fe200078e00ff */
[----:B------:R-:W-:-:S04]  /*0380*/  SHF.R.S32.HI R13, RZ, 0x1f, R13 ;  /* 0x0000001fff0d7819 */ /* 0x000fc8000001140d */
[----:B------:R-:W-:Y:S02]  /*0390*/  IADD3 R10, P3, PT, R0, R5, RZ ;  /* 0x00000005000a7210 */ /* 0x000fe40007f7e0ff */
[----:B------:R-:W-:Y:S02]  /*03a0*/  SHF.R.S32.HI R15, RZ, 0x1f, R5 ;  /* 0x0000001fff0f7819 */ /* 0x000fe40000011405 */
[----:B------:R-:W-:Y:S02]  /*03b0*/  LEA R5, P4, R10, UR10, 0x2 ;  /* 0x0000000a0a057c11 */ /* 0x000fe4000f8810ff */
[----:B------:R-:W-:Y:S02]  /*03c0*/  LEA.HI.X.SX32 R15, R0, R15, 0x1, P3 ;  /* 0x0000000f000f7211 */ /* 0x000fe400018f0eff */
[----:B------:R-:W-:Y:S02]  /*03d0*/  LEA.HI.X.SX32 R4, R4, R13, 0x1, P2 ;  /* 0x0000000d04047211 */ /* 0x000fe400010f0eff */
[----:B------:R-:W-:Y:S01]  /*03e0*/  LEA.HI.X R0, R10, UR11, R15, 0x2, P4 ;  /* 0x0000000b0a007c11 */ /* 0x000fe2000a0f140f */
[----:B--2---:R-:W0:Y:S01]  /*03f0*/  FCHK P0, R3, R16 ;  /* 0x0000001003007302 */ /* 0x004e220000000000 */
[----:B------:R-:W-:-:S04]  /*0400*/  FFMA R8, R3, R2, RZ ;  /* 0x0000000203087223 */ /* 0x000fc800000000ff */
[----:B------:R-:W-:-:S04]  /*0410*/  FFMA R11, R8, -R16, R3 ;  /* 0x80000010080b7223 */ /* 0x000fc80000000003 */
[----:B------:R-:W-:Y:S01]  /*0420*/  FFMA R2, R2, R11, R8 ;  /* 0x0000000b02027223 */ /* 0x000fe20000000008 */
[----:B0-----:R-:W-:Y:S06]  /*0430*/  @!P0 BRA `(.L_x_1) ;  /* 0x0000000000108947 */ /* 0x001fec0003800000 */
[----:B------:R-:W0:Y:S01]  /*0440*/  LDCU UR4, c[0x0][0x39c] ;  /* 0x00007380ff0477ac */ /* 0x000e220008000800 */
[----:B------:R-:W-:Y:S02]  /*0450*/  MOV R30, 0x480 ;  /* 0x00000480001e7802 */ /* 0x000fe40000000f00 */
[----:B0-----:R-:W-:-:S07]  /*0460*/  MOV R2, UR4 ;  /* 0x0000000400027c02 */ /* 0x001fce0008000f00 */
[----:B-----5:R-:W-:Y:S05]  /*0470*/  CALL.REL.NOINC `($__internal_1_$__cuda_sm3x_div_rn_noftz_f32_slowpath) ;  /* 0x0000002c00707944 */ /* 0x020fea0003c00000 */
.L_x_1:
[----:B------:R-:W-:Y:S05]  /*0480*/  BSYNC.RECONVERGENT B2 ;  /* 0x0000000000027941 */ /* 0x000fea0003800200 */
.L_x_0:
[----:B------:R-:W0:Y:S01]  /*0490*/  LDC R10, c[0x0][0x3ac] ;  /* 0x0000eb00ff0a7b82 */ /* 0x000e220000000800 */
[----:B------:R-:W-:Y:S01]  /*04a0*/  BSSY.RECONVERGENT B2, `(.L_x_2) ;  /* 0x000000f000027945 */ /* 0x000fe20003800200 */
[----:B0-----:R-:W0:Y:S08]  /*04b0*/  MUFU.RCP R11, R10 ;  /* 0x0000000a000b7308 */ /* 0x001e300000001000 */
[----:B------:R-:W1:Y:S01]  /*04c0*/  FCHK P0, R2, R10 ;  /* 0x0000000a02007302 */ /* 0x000e620000000000 */
[----:B0-----:R-:W-:-:S04]  /*04d0*/  FFMA R8, R11, -R10, 1 ;  /* 0x3f8000000b087423 */ /* 0x001fc8000000080a */
[----:B------:R-:W-:-:S04]  /*04e0*/  FFMA R11, R11, R8, R11 ;  /* 0x000000080b0b7223 */ /* 0x000fc8000000000b */
[----:B------:R-:W-:-:S04]  /*04f0*/  FFMA R3, R11, R2, RZ ;  /* 0x000000020b037223 */ /* 0x000fc800000000ff */
[----:B------:R-:W-:-:S04]  /*0500*/  FFMA R8, R3, -R10, R2 ;  /* 0x8000000a03087223 */ /* 0x000fc80000000002 */
[----:B------:R-:W-:Y:S01]  /*0510*/  FFMA R11, R11, R8, R3 ;  /* 0x000000080b0b7223 */ /* 0x000fe20000000003 */
[----:B-1----:R-:W-:Y:S06]  /*0520*/  @!P0 BRA `(.L_x_3) ;  /* 0x0000000000188947 */ /* 0x002fec0003800000 */
[----:B------:R-:W0:Y:S01]  /*0530*/  LDCU UR4, c[0x0][0x3ac] ;  /* 0x00007580ff0477ac */ /* 0x000e220008000800 */
[----:B------:R-:W-:Y:S02]  /*0540*/  MOV R3, R2 ;  /* 0x0000000200037202 */ /* 0x000fe40000000f00 */
[----:B------:R-:W-:Y:S01]  /*0550*/  MOV R30, 0x580 ;  /* 0x00000580001e7802 */ /* 0x000fe20000000f00 */
[----:B0-----:R-:W-:-:S07]  /*0560*/  IMAD.U32 R2, RZ, RZ, UR4 ;  /* 0x00000004ff027e24 */ /* 0x001fce000f8e00ff */
[----:B-----5:R-:W-:Y:S05]  /*0570*/  CALL.REL.NOINC `($__internal_1_$__cuda_sm3x_div_rn_noftz_f32_slowpath) ;  /* 0x0000002c00307944 */ /* 0x020fea0003c00000 */
[----:B------:R-:W-:-:S07]  /*0580*/  MOV R11, R2 ;  /* 0x00000002000b7202 */ /* 0x000fce0000000f00 */
.L_x_3:
[----:B------:R-:W-:Y:S05]  /*0590*/  BSYNC.RECONVERGENT B2 ;  /* 0x0000000000027941 */ /* 0x000fea0003800200 */
.L_x_2:
[----:B------:R-:W0:Y:S01]  /*05a0*/  LDC R10, c[0x0][0x3a0] ;  /* 0x0000e800ff0a7b82 */ /* 0x000e220000000800 */
[----:B------:R-:W-:Y:S01]  /*05b0*/  BSSY.RECONVERGENT B2, `(.L_x_4) ;  /* 0x000000f000027945 */ /* 0x000fe20003800200 */
[----:B0-----:R-:W0:Y:S08]  /*05c0*/  MUFU.RCP R2, R10 ;  /* 0x0000000a00027308 */ /* 0x001e300000001000 */
[----:B-----5:R-:W1:Y:S01]  /*05d0*/  FCHK P0, R7, R10 ;  /* 0x0000000a07007302 */ /* 0x020e620000000000 */
        /* <DEDUP_REMOVED lines=10> */
[----:B------:R-:W-:Y:S05]  /*0680*/  CALL.REL.NOINC `($__internal_1_$__cuda_sm3x_div_rn_noftz_f32_slowpath) ;  /* 0x0000002800ec7944 */ /* 0x000fea0003c00000 */
[----:B------:R-:W-:-:S07]  /*0690*/  MOV R3, R2 ;  /* 0x0000000200037202 */ /* 0x000fce0000000f00 */
.L_x_5:
[----:B------:R-:W-:Y:S05]  /*06a0*/  BSYNC.RECONVERGENT B2 ;  /* 0x0000000000027941 */ /* 0x000fea0003800200 */
.L_x_4:
        /* <DEDUP_REMOVED lines=11> */
[----:B------:R-:W-:Y:S02]  /*0760*/  MOV R30, 0x790 ;  /* 0x00000790001e7802 */ /* 0x000fe40000000f00 */
[----:B0-----:R-:W-:-:S07]  /*0770*/  MOV R2, UR4 ;  /* 0x0000000400027c02 */ /* 0x001fce0008000f00 */
[----:B------:R-:W-:Y:S05]  /*0780*/  CALL.REL.NOINC `($__internal_1_$__cuda_sm3x_div_rn_noftz_f32_slowpath) ;  /* 0x0000002800ac7944 */ /* 0x000fea0003c00000 */
[----:B------:R-:W-:-:S07]  /*0790*/  IMAD.MOV.U32 R10, RZ, RZ, R2 ;  /* 0x000000ffff0a7224 */ /* 0x000fce00078e0002 */
.L_x_7:
[----:B------:R-:W-:Y:S05]  /*07a0*/  BSYNC.RECONVERGENT B2 ;  /* 0x0000000000027941 */ /* 0x000fea0003800200 */
.L_x_6:
[----:B------:R-:W0:Y:S01]  /*07b0*/  LDC R8, c[0x0][0x3b0] ;  /* 0x0000ec00ff087b82 */ /* 0x000e220000000800 */
[----:B------:R-:W-:Y:S01]  /*07c0*/  FMUL R3, R10, R11 ;  /* 0x0000000b0a037220 */ /* 0x000fe20000400000 */
[----:B------:R-:W-:Y:S01]  /*07d0*/  BSSY.RECONVERGENT B2, `(.L_x_8) ;  /* 0x0000010000027945 */ /* 0x000fe20003800200 */
[C---:B0-----:R-:W-:Y:S01]  /*07e0*/  FADD R2, R8.reuse, 1 ;  /* 0x3f80000008027421 */ /* 0x041fe20000000000 */
[----:B------:R-:W-:-:S03]  /*07f0*/  FADD R8, -R8, 1 ;  /* 0x3f80000008087421 */ /* 0x000fc60000000100 */
[----:B------:R-:W0:Y:S01]  /*0800*/  MUFU.RCP R7, R2 ;  /* 0x0000000200077308 */ /* 0x000e220000001000 */
[----:B------:R-:W-:-:S07]  /*0810*/  FMUL R3, R3, R8 ;  /* 0x0000000803037220 */ /* 0x000fce0000400000 */
[----:B------:R-:W1:Y:S01]  /*0820*/  FCHK P0, R3, R2 ;  /* 0x0000000203007302 */ /* 0x000e620000000000 */
[----:B0-----:R-:W-:-:S04]  /*0830*/  FFMA R14, -R2, R7, 1 ;  /* 0x3f800000020e7423 */ /* 0x001fc80000000107 */
[----:B------:R-:W-:Y:S01]  /*0840*/  FFMA R14, R7, R14, R7 ;  /* 0x0000000e070e7223 */ /* 0x000fe20000000007 */
[----:B------:R-:W-:-:S03]  /*0850*/  FADD R7, R10, R11 ;  /* 0x0000000b0a077221 */ /* 0x000fc60000000000 */
[----:B------:R-:W-:-:S04]  /*0860*/  FFMA R13, R3, R14, RZ ;  /* 0x0000000e030d7223 */ /* 0x000fc800000000ff */
[----:B------:R-:W-:-:S04]  /*0870*/  FFMA R15, -R2, R13, R3 ;  /* 0x0000000d020f7223 */ /* 0x000fc80000000103 */
[----:B------:R-:W-:Y:S01]  /*0880*/  FFMA R13, R14, R15, R13 ;  /* 0x0000000f0e0d7223 */ /* 0x000fe2000000000d */
[----:B-1----:R-:W-:Y:S06]  /*0890*/  @!P0 BRA `(.L_x_9) ;  /* 0x00000000000c8947 */ /* 0x002fec0003800000 */
[----:B------:R-:W-:-:S07]  /*08a0*/  MOV R30, 0x8c0 ;  /* 0x000008c0001e7802 */ /* 0x000fce0000000f00 */
[----:B------:R-:W-:Y:S05]  /*08b0*/  CALL.REL.NOINC `($__internal_1_$__cuda_sm3x_div_rn_noftz_f32_slowpath) ;  /* 0x0000002800607944 */ /* 0x000fea0003c00000 */
[----:B------:R-:W-:-:S07]  /*08c0*/  MOV R13, R2 ;  /* 0x00000002000d7202 */ /* 0x000fce0000000f00 */
.L_x_9:
[----:B------:R-:W-:Y:S05]  /*08d0*/  BSYNC.RECONVERGENT B2 ;  /* 0x0000000000027941 */ /* 0x000fea0003800200 */
.L_x_8:
[----:B------:R-:W-:Y:S01]  /*08e0*/  FMUL R2, R13, 4 ;  /* 0x408000000d027820 */ /* 0x000fe20000400000 */
[----:B------:R-:W-:Y:S03]  /*08f0*/  BSSY.RECONVERGENT B0, `(.L_x_10) ;  /* 0x000000f000007945 */ /* 0x000fe60003800200 */
[----:B------:R-:W-:-:S04]  /*0900*/  FFMA R3, R7, R7, -R2 ;  /* 0x0000000707037223 */ /* 0x000fc80000000802 */
[----:B------:R0:W1:Y:S01]  /*0910*/  MUFU.RSQ R14, R3 ;  /* 0x00000003000e7308 */ /* 0x0000620000001400 */
[----:B------:R-:W-:-:S04]  /*0920*/  IADD3 R2, PT, PT, R3, -0xd000000, RZ ;  /* 0xf300000003027810 */ /* 0x000fc80007ffe0ff */
[----:B------:R-:W-:-:S13]  /*0930*/  ISETP.GT.U32.AND P0, PT, R2, 0x727fffff, PT ;  /* 0x727fffff0200780c */ /* 0x000fda0003f04070 */
[----:B01----:R-:W-:Y:S05]  /*0940*/  @!P0 BRA `(.L_x_11) ;  /* 0x0000000000148947 */ /* 0x003fea0003800000 */
[----:B------:R-:W-:Y:S01]  /*0950*/  IMAD.MOV.U32 R2, RZ, RZ, R3 ;  /* 0x000000ffff027224 */ /* 0x000fe200078e0003 */
[----:B------:R-:W-:-:S07]  /*0960*/  MOV R18, 0x980 ;  /* 0x0000098000127802 */ /* 0x000fce0000000f00 */
[----:B------:R-:W-:Y:S05]  /*0970*/  CALL.REL.NOINC `($__internal_0_$__cuda_sm20_sqrt_rn_f32_slowpath) ;  /* 0x0000002400d87944 */ /* 0x000fea0003c00000 */
[----:B------:R-:W-:Y:S01]  /*0980*/  MOV R2, R13 ;  /* 0x0000000d00027202 */ /* 0x000fe20000000f00 */
[----:B------:R-:W-:Y:S06]  /*0990*/  BRA `(.L_x_12) ;  /* 0x0000000000107947 */ /* 0x000fec0003800000 */
.L_x_11:
[----:B------:R-:W-:Y:S01]  /*09a0*/  FMUL.FTZ R2, R3, R14 ;  /* 0x0000000e03027220 */ /* 0x000fe20000410000 */
[----:B------:R-:W-:-:S03]  /*09b0*/  FMUL.FTZ R13, R14, 0.5 ;  /* 0x3f0000000e0d7820 */ /* 0x000fc60000410000 */
[----:B------:R-:W-:-:S04]  /*09c0*/  FFMA R3, -R2, R2, R3 ;  /* 0x0000000202037223 */ /* 0x000fc80000000103 */
[----:B------:R-:W-:-:S07]  /*09d0*/  FFMA R2, R3, R13, R2 ;  /* 0x0000000d03027223 */ /* 0x000fce0000000002 */
.L_x_12:
[----:B------:R-:W-:Y:S05]  /*09e0*/  BSYNC.RECONVERGENT B0 ;  /* 0x0000000000007941 */ /* 0x000fea0003800200 */
.L_x_10:
[----:B------:R-:W-:Y:S01]  /*09f0*/  FMUL R3, R8, R11 ;  /* 0x0000000b08037220 */ /* 0x000fe20000400000 */
[C---:B------:R-:W-:Y:S01]  /*0a00*/  FADD R8, R7.reuse, R7 ;  /* 0x0000000707087221 */ /* 0x040fe20000000000 */
[----:B------:R-:W-:Y:S01]  /*0a10*/  FADD R2, R7, R2 ;  /* 0x0000000207027221 */ /* 0x000fe20000000000 */
[----:B------:R-:W-:Y:S01]  /*0a20*/  BSSY.RECONVERGENT B0, `(.L_x_13) ;  /* 0x0000011000007945 */ /* 0x000fe20003800200 */
[----:B------:R-:W-:-:S04]  /*0a30*/  FMUL R3, R3, R10 ;  /* 0x0000000a03037220 */ /* 0x000fc80000400000 */
[----:B------:R-:W-:-:S04]  /*0a40*/  FMUL R3, R3, -16 ;  /* 0xc180000003037820 */ /* 0x000fc80000400000 */
[----:B------:R-:W-:-:S04]  /*0a50*/  FFMA R16, R8, R8, R3 ;  /* 0x0000000808107223 */ /* 0x000fc80000000003 */
[----:B------:R0:W1:Y:S01]  /*0a60*/  MUFU.RSQ R15, R16 ;  /* 0x00000010000f7308 */ /* 0x0000620000001400 */
[----:B------:R-:W-:-:S04]  /*0a70*/  IADD3 R3, PT, PT, R16, -0xd000000, RZ ;  /* 0xf300000010037810 */ /* 0x000fc80007ffe0ff */
[----:B------:R-:W-:Y:S01]  /*0a80*/  ISETP.GT.U32.AND P0, PT, R3, 0x727fffff, PT ;  /* 0x727fffff0300780c */ /* 0x000fe20003f04070 */
[----:B------:R-:W-:-:S12]  /*0a90*/  FMUL R3, R2, 0.5 ;  /* 0x3f00000002037820 */ /* 0x000fd80000400000 */
[----:B01----:R-:W-:Y:S05]  /*0aa0*/  @!P0 BRA `(.L_x_14) ;  /* 0x0000000000108947 */ /* 0x003fea0003800000 */
[----:B------:R-:W-:Y:S01]  /*0ab0*/  IMAD.MOV.U32 R2, RZ, RZ, R16 ;  /* 0x000000ffff027224 */ /* 0x000fe200078e0010 */
[----:B------:R-:W-:-:S07]  /*0ac0*/  MOV R18, 0xae0 ;  /* 0x00000ae000127802 */ /* 0x000fce0000000f00 */
[----:B------:R-:W-:Y:S05]  /*0ad0*/  CALL.REL.NOINC `($__internal_0_$__cuda_sm20_sqrt_rn_f32_slowpath) ;  /* 0x0000002400807944 */ /* 0x000fea0003c00000 */
[----:B------:R-:W-:Y:S05]  /*0ae0*/  BRA `(.L_x_15) ;  /* 0x0000000000107947 */ /* 0x000fea0003800000 */
.L_x_14:
[----:B------:R-:W-:Y:S01]  /*0af0*/  FMUL.FTZ R13, R16, R15 ;  /* 0x0000000f100d7220 */ /* 0x000fe20000410000 */
[----:B------:R-:W-:-:S03]  /*0b00*/  FMUL.FTZ R14, R15, 0.5 ;  /* 0x3f0000000f0e7820 */ /* 0x000fc60000410000 */
[----:B------:R-:W-:-:S04]  /*0b10*/  FFMA R2, -R13, R13, R16 ;  /* 0x0000000d0d027223 */ /* 0x000fc80000000110 */
[----:B------:R-:W-:-:S07]  /*0b20*/  FFMA R13, R2, R14, R13 ;  /* 0x0000000e020d7223 */ /* 0x000fce000000000d */
.L_x_15:
[----:B------:R-:W-:Y:S05]  /*0b30*/  BSYNC.RECONVERGENT B0 ;  /* 0x0000000000007941 */ /* 0x000fea0003800200 */
.L_x_13:
[----:B------:R-:W0:Y:S01]  /*0b40*/  LDC R14, c[0x0][0x3b0] ;  /* 0x0000ec00ff0e7b82 */ /* 0x000e220000000800 */
[----:B------:R-:W-:Y:S01]  /*0b50*/  FADD R13, R8, R13 ;  /* 0x0000000d080d7221 */ /* 0x000fe20000000000 */
[----:B------:R-:W-:Y:S03]  /*0b60*/  BSSY.RECONVERGENT B0, `(.L_x_16) ;  /* 0x0000017000007945 */ /* 0x000fe60003800200 */
[----:B------:R-:W-:Y:S01]  /*0b70*/  FMUL R19, R13, 0.5 ;  /* 0x3f0000000d137820 */ /* 0x000fe20000400000 */
[----:B0-----:R-:W-:-:S04]  /*0b80*/  FADD R2, R14, -1 ;  /* 0xbf8000000e027421 */ /* 0x001fc80000000000 */
[----:B------:R-:W-:Y:S01]  /*0b90*/  FMUL R11, R2, R11 ;  /* 0x0000000b020b7220 */ /* 0x000fe20000400000 */
[C---:B------:R-:W-:Y:S01]  /*0ba0*/  FMUL R2, R14.reuse, -2 ;  /* 0xc00000000e027820 */ /* 0x040fe20000400000 */
[----:B------:R-:W-:Y:S02]  /*0bb0*/  FMUL.M4 R14, R14, 4 ;  /* 0x408000000e0e7820 */ /* 0x000fe40000600000 */
[----:B------:R-:W-:Y:S01]  /*0bc0*/  FMUL R11, R11, R10 ;  /* 0x0000000a0b0b7220 */ /* 0x000fe20000400000 */
[----:B------:R-:W-:-:S03]  /*0bd0*/  FMUL R7, R7, R2 ;  /* 0x0000000207077220 */ /* 0x000fc60000400000 */
[----:B------:R-:W-:-:S04]  /*0be0*/  FMUL R14, R11, R14 ;  /* 0x0000000e0b0e7220 */ /* 0x000fc80000400000 */
[----:B------:R-:W-:-:S04]  /*0bf0*/  FFMA R11, R7, R7, -R14 ;  /* 0x00000007070b7223 */ /* 0x000fc8000000080e */
[----:B------:R0:W1:Y:S01]  /*0c00*/  MUFU.RSQ R10, R11 ;  /* 0x0000000b000a7308 */ /* 0x0000620000001400 */
[----:B------:R-:W-:-:S04]  /*0c10*/  IADD3 R2, PT, PT, R11, -0xd000000, RZ ;  /* 0xf30000000b027810 */ /* 0x000fc80007ffe0ff */
[----:B------:R-:W-:-:S13]  /*0c20*/  ISETP.GT.U32.AND P0, PT, R2, 0x727fffff, PT ;  /* 0x727fffff0200780c */ /* 0x000fda0003f04070 */
[----:B01----:R-:W-:Y:S05]  /*0c30*/  @!P0 BRA `(.L_x_17) ;  /* 0x0000000000148947 */ /* 0x003fea0003800000 */
[----:B------:R-:W-:Y:S02]  /*0c40*/  MOV R2, R11 ;  /* 0x0000000b00027202 */ /* 0x000fe40000000f00 */
[----:B------:R-:W-:-:S07]  /*0c50*/  MOV R18, 0xc70 ;  /* 0x00000c7000127802 */ /* 0x000fce0000000f00 */
[----:B------:R-:W-:Y:S05]  /*0c60*/  CALL.REL.NOINC `($__internal_0_$__cuda_sm20_sqrt_rn_f32_slowpath) ;  /* 0x00000024001c7944 */ /* 0x000fea0003c00000 */
[----:B------:R-:W-:Y:S01]  /*0c70*/  IMAD.MOV.U32 R2, RZ, RZ, R13 ;  /* 0x000000ffff027224 */ /* 0x000fe200078e000d */
[----:B------:R-:W-:Y:S06]  /*0c80*/  BRA `(.L_x_18) ;  /* 0x0000000000107947 */ /* 0x000fec0003800000 */
.L_x_17:
[----:B------:R-:W-:Y:S01]  /*0c90*/  FMUL.FTZ R2, R11, R10 ;  /* 0x0000000a0b027220 */ /* 0x000fe20000410000 */
[----:B------:R-:W-:-:S03]  /*0ca0*/  FMUL.FTZ R8, R10, 0.5 ;  /* 0x3f0000000a087820 */ /* 0x000fc60000410000 */
[----:B------:R-:W-:-:S04]  /*0cb0*/  FFMA R11, -R2, R2, R11 ;  /* 0x00000002020b7223 */ /* 0x000fc8000000010b */
[----:B------:R-:W-:-:S07]  /*0cc0*/  FFMA R2, R11, R8, R2 ;  /* 0x000000080b027223 */ /* 0x000fce0000000002 */
.L_x_18:
[----:B------:R-:W-:Y:S05]  /*0cd0*/  BSYNC.RECONVERGENT B0 ;  /* 0x0000000000007941 */ /* 0x000fea0003800200 */
.L_x_16:
[----:B------:R-:W0:Y:S01]  /*0ce0*/  LDC.64 R10, c[0x0][0x398] ;  /* 0x0000e600ff0a7b82 */ /* 0x000e220000000a00 */
[----:B------:R-:W1:Y:S01]  /*0cf0*/  LDCU UR4, c[0x0][0x3a4] ;  /* 0x00007480ff0477ac */ /* 0x000e620008000800 */
[----:B------:R-:W-:Y:S01]  /*0d00*/  FADD R2, R7, R2 ;  /* 0x0000000207027221 */ /* 0x000fe20000000000 */
[----:B------:R-:W-:Y:S03]  /*0d10*/  BSSY.RECONVERGENT B2, `(.L_x_19) ;  /* 0x0000014000027945 */ /* 0x000fe60003800200 */
[----:B------:R-:W-:-:S05]  /*0d20*/  FMUL R2, R2, 0.5 ;  /* 0x3f00000002027820 */ /* 0x000fca0000400000 */
[----:B------:R-:W-:-:S06]  /*0d30*/  FMNMX3 R3, R3, R19, R2, PT ;  /* 0x0000001303037276 */ /* 0x000fcc0003800002 */
[----:B------:R-:W-:Y:S01]  /*0d40*/  F2I.TRUNC.NTZ R3, R3 ;  /* 0x0000000300037305 */ /* 0x000fe2000020f100 */
[----:B-1----:R-:W-:-:S07]  /*0d50*/  FADD R12, R12, -UR4 ;  /* 0x800000040c0c7e21 */ /* 0x002fce0008000000 */
[----:B0-----:R-:W0:Y:S08]  /*0d60*/  MUFU.RCP R8, R11 ;  /* 0x0000000b00087308 */ /* 0x001e300000001000 */
[----:B------:R-:W1:Y:S01]  /*0d70*/  FCHK P0, R12, R11 ;  /* 0x0000000b0c007302 */ /* 0x000e620000000000 */
[----:B0-----:R-:W-:-:S04]  /*0d80*/  FFMA R7, R8, -R11, 1 ;  /* 0x3f80000008077423 */ /* 0x001fc8000000080b */
[----:B------:R-:W-:Y:S01]  /*0d90*/  FFMA R2, R8, R7, R8 ;  /* 0x0000000708027223 */ /* 0x000fe20000000008 */
[----:B------:R-:W-:-:S03]  /*0da0*/  VIMNMX R7, PT, PT, R3, R10, !PT ;  /* 0x0000000a03077248 */ /* 0x000fc60007fe0100 */
[----:B------:R-:W-:-:S04]  /*0db0*/  FFMA R13, R2, R12, RZ ;  /* 0x0000000c020d7223 */ /* 0x000fc800000000ff */
[----:B------:R-:W-:-:S04]  /*0dc0*/  FFMA R8, R13, -R11, R12 ;  /* 0x8000000b0d087223 */ /* 0x000fc8000000000c */
[----:B------:R-:W-:Y:S01]  /*0dd0*/  FFMA R3, R2, R8, R13 ;  /* 0x0000000802037223 */ /* 0x000fe2000000000d */
[----:B-1----:R-:W-:Y:S06]  /*0de0*/  @!P0 BRA `(.L_x_20) ;  /* 0x0000000000188947 */ /* 0x002fec0003800000 */
[----:B------:R-:W0:Y:S01]  /*0df0*/  LDCU UR4, c[0x0][0x39c] ;  /* 0x00007380ff0477ac */ /* 0x000e220008000800 */
[----:B------:R-:W-:Y:S02]  /*0e00*/  MOV R3, R12 ;  /* 0x0000000c00037202 */ /* 0x000fe40000000f00 */
[----:B------:R-:W-:Y:S02]  /*0e10*/  MOV R30, 0xe40 ;  /* 0x00000e40001e7802 */ /* 0x000fe40000000f00 */
[----:B0-----:R-:W-:-:S07]  /*0e20*/  MOV R2, UR4 ;  /* 0x0000000400027c02 */ /* 0x001fce0008000f00 */
[----:B------:R-:W-:Y:S05]  /*0e30*/  CALL.REL.NOINC `($__internal_1_$__cuda_sm3x_div_rn_noftz_f32_slowpath) ;  /* 0x0000002400007944 */ /* 0x000fea0003c00000 */
[----:B------:R-:W-:-:S07]  /*0e40*/  IMAD.MOV.U32 R3, RZ, RZ, R2 ;  /* 0x000000ffff037224 */ /* 0x000fce00078e0002 */
.L_x_20:
[----:B------:R-:W-:Y:S05]  /*0e50*/  BSYNC.RECONVERGENT B2 ;  /* 0x0000000000027941 */ /* 0x000fea0003800200 */
.L_x_19:
        /* <DEDUP_REMOVED lines=14> */
[----:B------:R-:W-:-:S07]  /*0f40*/  MOV R8, R2 ;  /* 0x0000000200087202 */ /* 0x000fce0000000f00 */
.L_x_22:
[----:B------:R-:W-:Y:S05]  /*0f50*/  BSYNC.RECONVERGENT B2 ;  /* 0x0000000000027941 */ /* 0x000fea0003800200 */
.L_x_21:
[----:B------:R-:W0:Y:S01]  /*0f60*/  LDC R12, c[0x0][0x3a0] ;  /* 0x0000e800ff0c7b82 */ /* 0x000e220000000800 */
[----:B------:R-:W1:Y:S01]  /*0f70*/  LDCU UR4, c[0x0][0x3a8] ;  /* 0x00007500ff0477ac */ /* 0x000e620008000800 */
[----:B------:R-:W-:Y:S01]  /*0f80*/  F2I.TRUNC.NTZ R8, R8 ;  /* 0x0000000800087305 */ /* 0x000fe2000020f100 */
[----:B------:R-:W-:Y:S01]  /*0f90*/  BSSY.RECONVERGENT B2, `(.L_x_23) ;  /* 0x000000f000027945 */ /* 0x000fe20003800200 */
[----:B-1----:R-:W-:-:S06]  /*0fa0*/  FADD R3, R9, -UR4 ;  /* 0x8000000409037e21 */ /* 0x002fcc0008000000 */
        /* <DEDUP_REMOVED lines=9> */
[----:B------:R-:W-:Y:S01]  /*1040*/  MOV R30, 0x1070 ;  /* 0x00001070001e7802 */ /* 0x000fe20000000f00 */
[----:B0-----:R-:W-:-:S07]  /*1050*/  IMAD.U32 R2, RZ, RZ, UR4 ;  /* 0x00000004ff027e24 */ /* 0x001fce000f8e00ff */
[----:B------:R-:W-:Y:S05]  /*1060*/  CALL.REL.NOINC `($__internal_1_$__cuda_sm3x_div_rn_noftz_f32_slowpath) ;  /* 0x0000002000747944 */ /* 0x000fea0003c00000 */
[----:B------:R-:W-:-:S07]  /*1070*/  MOV R9, R2 ;  /* 0x0000000200097202 */ /* 0x000fce0000000f00 */
.L_x_24:
[----:B------:R-:W-:Y:S05]  /*1080*/  BSYNC.RECONVERGENT B2 ;  /* 0x0000000000027941 */ /* 0x000fea0003800200 */
.L_x_23:
        /* <DEDUP_REMOVED lines=15> */
.L_x_26:
[----:B------:R-:W-:Y:S05]  /*1180*/  BSYNC.RECONVERGENT B2 ;  /* 0x0000000000027941 */ /* 0x000fea0003800200 */
.L_x_25:
[----:B------:R-:W0:Y:S01]  /*1190*/  F2I.TRUNC.NTZ R9, R2 ;  /* 0x0000000200097305 */ /* 0x000e22000020f100 */
[----:B------:R-:W1:Y:S01]  /*11a0*/  LDCU UR4, c[0x0][0x390] ;  /* 0x00007200ff0477ac */ /* 0x000e620008000800 */
[C---:B------:R-:W-:Y:S01]  /*11b0*/  ISETP.GE.AND P0, PT, R8.reuse, RZ, PT ;  /* 0x000000ff0800720c */ /* 0x040fe20003f06270 */
[----:B------:R-:W2:Y:S01]  /*11c0*/  LDCU UR5, c[0x0][0x38c] ;  /* 0x00007180ff0577ac */ /* 0x000ea20008000800 */
[C---:B0-----:R-:W-:Y:S02]  /*11d0*/  ISETP.GE.AND P1, PT, R9.reuse, RZ, PT ;  /* 0x000000ff0900720c */ /* 0x041fe40003f26270 */
[----:B-1----:R-:W-:Y:S02]  /*11e0*/  ISETP.GE.OR P0, PT, R8, UR4, !P0 ;  /* 0x0000000408007c0c */ /* 0x002fe4000c706670 */
[----:B--2---:R-:W-:-:S04]  /*11f0*/  ISETP.GE.OR P1, PT, R9, UR5, !P1 ;  /* 0x0000000509007c0c */ /* 0x004fc8000cf26670 */
[----:B------:R-:W-:-:S13]  /*1200*/  PLOP3.LUT P0, PT, P0, P1, PT, 0xf8, 0x8f ;  /* 0x00000000008f781c */ /* 0x000fda0000703f70 */
[----:B------:R-:W-:Y:S05]  /*1210*/  @P0 EXIT ;  /* 0x000000000000094d */ /* 0x000fea0003800000 */
[----:B------:R-:W-:-:S13]  /*1220*/  ISETP.GE.AND P0, PT, R7, RZ, PT ;  /* 0x000000ff0700720c */ /* 0x000fda0003f06270 */
[----:B------:R-:W-:Y:S05]  /*1230*/  @!P0 EXIT ;  /* 0x000000000000894d */ /* 0x000fea0003800000 */
[----:B------:R0:W5:Y:S04]  /*1240*/  LDG.E R11, desc[UR6][R20.64+0x1c] ;  /* 0x00001c06140b7981 */ /* 0x000168000c1e1900 */
[----:B------:R0:W5:Y:S04]  /*1250*/  LDG.E R12, desc[UR6][R20.64+0x18] ;  /* 0x00001806140c7981 */ /* 0x000168000c1e1900 */
[----:B------:R0:W5:Y:S04]  /*1260*/  LDG.E R15, desc[UR6][R20.64+0x14] ;  /* 0x00001406140f7981 */ /* 0x000168000c1e1900 */
[----:B------:R0:W5:Y:S04]  /*1270*/  LDG.E R14, desc[UR6][R20.64+0x10] ;  /* 0x00001006140e7981 */ /* 0x000168000c1e1900 */
[----:B------:R0:W5:Y:S04]  /*1280*/  LDG.E R17, desc[UR6][R20.64+0xc] ;  /* 0x00000c0614117981 */ /* 0x000168000c1e1900 */
[----:B------:R0:W5:Y:S04]  /*1290*/  LDG.E R16, desc[UR6][R20.64+0x8] ;  /* 0x0000080614107981 */ /* 0x000168000c1e1900 */
[----:B------:R0:W5:Y:S04]  /*12a0*/  LDG.E R19, desc[UR6][R20.64+0x4] ;  /* 0x0000040614137981 */ /* 0x000168000c1e1900 */
[----:B------:R0:W5:Y:S01]  /*12b0*/  LDG.E R18, desc[UR6][R20.64] ;  /* 0x0000000614127981 */ /* 0x000162000c1e1900 */
[----:B------:R-:W-:Y:S01]  /*12c0*/  HFMA2 R13, -RZ, RZ, 1.541015625, -0.052093505859375 ;  /* 0x3e2aaaabff0d7431 */ /* 0x000fe200000001ff */
[----:B------:R-:W-:Y:S01]  /*12d0*/  LEA R3, R7, 0x1, 0x1 ;  /* 0x0000000107037811 */ /* 0x000fe200078e08ff */
[----:B------:R-:W-:Y:S01]  /*12e0*/  BSSY.RECONVERGENT B2, `(.L_x_27) ;  /* 0x000000f000027945 */ /* 0x000fe20003800200 */
[----:B------:R-:W-:-:S02]  /*12f0*/  MOV R2, 0x40c00000 ;  /* 0x40c0000000027802 */ /* 0x000fc40000000f00 */
[----:B------:R-:W-:-:S04]  /*1300*/  I2FP.F32.U32 R3, R3 ;  /* 0x0000000300037245 */ /* 0x000fc80000201000 */
[----:B------:R-:W1:Y:S01]  /*1310*/  FCHK P0, R3, 6 ;  /* 0x40c0000003007902 */ /* 0x000e620000000000 */
[----:B------:R-:W-:-:S04]  /*1320*/  FFMA R2, R13, -R2, 1 ;  /* 0x3f8000000d027423 */ /* 0x000fc80000000802 */
[----:B------:R-:W-:-:S04]  /*1330*/  FFMA R2, R2, R13, 0.16666667163372039795 ;  /* 0x3e2aaaab02027423 */ /* 0x000fc8000000000d */
[----:B------:R-:W-:-:S04]  /*1340*/  FFMA R10, R3, R2, RZ ;  /* 0x00000002030a7223 */ /* 0x000fc800000000ff */
[----:B------:R-:W-:-:S04]  /*1350*/  FFMA R13, R10, -6, R3 ;  /* 0xc0c000000a0d7823 */ /* 0x000fc80000000003 */
[----:B------:R-:W-:Y:S01]  /*1360*/  FFMA R13, R2, R13, R10 ;  /* 0x0000000d020d7223 */ /* 0x000fe2000000000a */
[----:B------:R-:W-:Y:S01]  /*1370*/  IMAD.MOV R10, RZ, RZ, -R7 ;  /* 0x000000ffff0a7224 */ /* 0x000fe200078e0a07 */
[----:B01----:R-:W-:Y:S06]  /*1380*/  @!P0 BRA `(.L_x_28) ;  /* 0x0000000000108947 */ /* 0x003fec0003800000 */
[----:B------:R-:W-:Y:S02]  /*1390*/  MOV R2, 0x40c00000 ;  /* 0x40c0000000027802 */ /* 0x000fe40000000f00 */
[----:B------:R-:W-:-:S07]  /*13a0*/  MOV R30, 0x13c0 ;  /* 0x000013c0001e7802 */ /* 0x000fce0000000f00 */
[----:B-----5:R-:W-:Y:S05]  /*13b0*/  CALL.REL.NOINC `($__internal_1_$__cuda_sm3x_div_rn_noftz_f32_slowpath) ;  /* 0x0000001c00a07944 */ /* 0x020fea0003c00000 */
[----:B------:R-:W-:-:S07]  /*13c0*/  MOV R13, R2 ;  /* 0x00000002000d7202 */ /* 0x000fce0000000f00 */
.L_x_28:
[----:B------:R-:W-:Y:S05]  /*13d0*/  BSYNC.RECONVERGENT B2 ;  /* 0x0000000000027941 */ /* 0x000fea0003800200 */
.L_x_27:
[----:B------:R-:W0:Y:S01]  /*13e0*/  LDC R24, c[0x0][0x3a0] ;  /* 0x0000e800ff187b82 */ /* 0x000e220000000800 */
[----:B------:R-:W1:Y:S01]  /*13f0*/  LDCU UR4, c[0x0][0x3a8] ;  /* 0x00007500ff0477ac */ /* 0x000e620008000800 */
[----:B------:R-:W-:Y:S01]  /*1400*/  FADD R20, R13, R13 ;  /* 0x0000000d0d147221 */ /* 0x000fe20000000000 */
[----:B------:R-:W-:Y:S01]  /*1410*/  BSSY.RECONVERGENT B2, `(.L_x_29) ;  /* 0x0000010000027945 */ /* 0x000fe20003800200 */
[----:B-1---5:R-:W-:Y:S02]  /*1420*/  FADD R3, R11, -UR4 ;  /* 0x800000040b037e21 */ /* 0x022fe40008000000 */
[----:B------:R-:W-:Y:S01]  /*1430*/  FMUL R11, R20, R13 ;  /* 0x0000000d140b7220 */ /* 0x000fe20000400000 */
        /* <DEDUP_REMOVED lines=13> */
.L_x_30:
[----:B------:R-:W-:Y:S05]  /*1510*/  BSYNC.RECONVERGENT B2 ;  /* 0x0000000000027941 */ /* 0x000fea0003800200 */
.L_x_29:
        /* <DEDUP_REMOVED lines=15> */
.L_x_32:
[----:B------:R-:W-:Y:S05]  /*1610*/  BSYNC.RECONVERGENT B2 ;  /* 0x0000000000027941 */ /* 0x000fea0003800200 */
.L_x_31:
        /* <DEDUP_REMOVED lines=18> */
.L_x_34:
[----:B------:R-:W-:Y:S05]  /*1740*/  BSYNC.RECONVERGENT B2 ;  /* 0x0000000000027941 */ /* 0x000fea0003800200 */
.L_x_33:
        /* <DEDUP_REMOVED lines=11> */
[----:B------:R-:W-:Y:S01]  /*1800*/  IMAD.MOV.U32 R3, RZ, RZ, R21 ;  /* 0x000000ffff037224 */ /* 0x000fe200078e0015 */
[----:B------:R-:W-:Y:S02]  /*1810*/  MOV R30, 0x1840 ;  /* 0x00001840001e7802 */ /* 0x000fe40000000f00 */
[----:B0-----:R-:W-:-:S07]  /*1820*/  MOV R2, UR4 ;  /* 0x0000000400027c02 */ /* 0x001fce0008000f00 */
[----:B------:R-:W-:Y:S05]  /*1830*/  CALL.REL.NOINC `($__internal_1_$__cuda_sm3x_div_rn_noftz_f32_slowpath) ;  /* 0x0000001800807944 */ /* 0x000fea0003c00000 */
[----:B------:R-:W-:-:S07]  /*1840*/  MOV R12, R2 ;  /* 0x00000002000c7202 */ /* 0x000fce0000000f00 */
.L_x_36:
[----:B------:R-:W-:Y:S05]  /*1850*/  BSYNC.RECONVERGENT B2 ;  /* 0x0000000000027941 */ /* 0x000fea0003800200 */
.L_x_35:
        /* <DEDUP_REMOVED lines=18> */
.L_x_38:
[----:B------:R-:W-:Y:S05]  /*1980*/  BSYNC.RECONVERGENT B2 ;  /* 0x0000000000027941 */ /* 0x000fea0003800200 */
.L_x_37:
        /* <DEDUP_REMOVED lines=15> */
.L_x_40:
[----:B------:R-:W-:Y:S05]  /*1a80*/  BSYNC.RECONVERGENT B2 ;  /* 0x0000000000027941 */ /* 0x000fea0003800200 */
.L_x_39:
        /* <DEDUP_REMOVED lines=18> */
.L_x_42:
[----:B------:R-:W-:Y:S05]  /*1bb0*/  BSYNC.RECONVERGENT B2 ;  /* 0x0000000000027941 */ /* 0x000fea0003800200 */
.L_x_41:
        /* <DEDUP_REMOVED lines=16> */
.L_x_44:
[----:B------:R-:W-:Y:S05]  /*1cc0*/  BSYNC.RECONVERGENT B2 ;  /* 0x0000000000027941 */ /* 0x000fea0003800200 */
.L_x_43:
        /* <DEDUP_REMOVED lines=18> */
.L_x_46:
[----:B------:R-:W-:Y:S05]  /*1df0*/  BSYNC.RECONVERGENT B2 ;  /* 0x0000000000027941 */ /* 0x000fea0003800200 */
.L_x_45:
        /* <DEDUP_REMOVED lines=15> */
.L_x_48:
[----:B------:R-:W-:Y:S05]  /*1ef0*/  BSYNC.RECONVERGENT B2 ;  /* 0x0000000000027941 */ /* 0x000fea0003800200 */
.L_x_47:
        /* <DEDUP_REMOVED lines=18> */
.L_x_50:
[----:B------:R-:W-:Y:S05]  /*2020*/  BSYNC.RECONVERGENT B2 ;  /* 0x0000000000027941 */ /* 0x000fea0003800200 */
.L_x_49:
        /* <DEDUP_REMOVED lines=16> */
.L_x_52:
[----:B------:R-:W-:Y:S05]  /*2130*/  BSYNC.RECONVERGENT B2 ;  /* 0x0000000000027941 */ /* 0x000fea0003800200 */
.L_x_51:
        /* <DEDUP_REMOVED lines=18> */
.L_x_54:
[----:B------:R-:W-:Y:S05]  /*2260*/  BSYNC.RECONVERGENT B2 ;  /* 0x0000000000027941 */ /* 0x000fea0003800200 */
.L_x_53:
        /* <DEDUP_REMOVED lines=15> */
.L_x_56:
[----:B------:R-:W-:Y:S05]  /*2360*/  BSYNC.RECONVERGENT B2 ;  /* 0x0000000000027941 */ /* 0x000fea0003800200 */
.L_x_55:
        /* <DEDUP_REMOVED lines=18> */
.L_x_58:
[----:B------:R-:W-:Y:S05]  /*2490*/  BSYNC.RECONVERGENT B2 ;  /* 0x0000000000027941 */ /* 0x000fea0003800200 */
.L_x_57:
        /* <DEDUP_REMOVED lines=15> */
.L_x_60:
[----:B------:R-:W-:Y:S05]  /*2590*/  BSYNC.RECONVERGENT B2 ;  /* 0x0000000000027941 */ /* 0x000fea0003800200 */
.L_x_59:
[----:B------:R-:W0:Y:S01]  /*25a0*/  LDCU UR4, c[0x0][0x390] ;  /* 0x00007200ff0477ac */ /* 0x000e220008000800 */
[----:B------:R1:W2:Y:S01]  /*25b0*/  F2I.TRUNC.NTZ R18, R2 ;  /* 0x0000000200127305 */ /* 0x0002a2000020f100 */
[----:B------:R-:W0:Y:S02]  /*25c0*/  LDCU UR5, c[0x0][0x38c] ;  /* 0x00007180ff0577ac */ /* 0x000e240008000800 */
[----:B0-----:R-:W-:-:S04]  /*25d0*/  UIMAD UR4, UR5, UR4, URZ ;  /* 0x00000004050472a4 */ /* 0x001fc8000f8e02ff */
[----:B------:R-:W-:Y:S02]  /*25e0*/  USHF.L.U32 UR5, UR4, 0x1, URZ ;  /* 0x0000000104057899 */ /* 0x000fe400080006ff */
[----:B-12---:R-:W-:-:S12]  /*25f0*/  UIMAD UR8, UR4, 0x3, URZ ;  /* 0x00000003040878a4 */ /* 0x006fd8000f8e02ff */
.L_x_80:
[----:B0-----:R-:W0:Y:S01]  /*2600*/  LDCU UR9, c[0x0][0x390] ;  /* 0x00007200ff0977ac */ /* 0x001e220008000800 */
[-C--:B------:R-:W-:Y:S01]  /*2610*/  IADD3 R3, PT, PT, R17, R10.reuse, RZ ;  /* 0x0000000a11037210 */ /* 0x080fe20007ffe0ff */
[----:B------:R-:W-:Y:S01]  /*2620*/  IMAD.U32 R2, RZ, RZ, UR4 ;  /* 0x00000004ff027e24 */ /* 0x000fe2000f8e00ff */
[----:B------:R-:W-:Y:S01]  /*2630*/  IADD3 R24, PT, PT, R13, R10, RZ ;  /* 0x0000000a0d187210 */ /* 0x000fe20007ffe0ff */
[----:B------:R-:W1:Y:S01]  /*2640*/  LDCU UR10, c[0x0][0x38c] ;  /* 0x00007180ff0a77ac */ /* 0x000e620008000800 */
[----:B------:R-:W-:Y:S01]  /*2650*/  IMAD.IADD R22, R19, 0x1, R10 ;  /* 0x0000000113167824 */ /* 0x000fe200078e020a */
[----:B------:R-:W-:Y:S01]  /*2660*/  MOV R29, UR5 ;  /* 0x00000005001d7c02 */ /* 0x000fe20008000f00 */
[----:B------:R-:W-:Y:S01]  /*2670*/  BSSY B2, `(.L_x_61) ;  /* 0x00000a2000027945 */ /* 0x000fe20003800000 */
[----:B------:R-:W-:Y:S01]  /*2680*/  MOV R28, UR8 ;  /* 0x00000008001c7c02 */ /* 0x000fe20008000f00 */
[C---:B0-----:R-:W-:Y:S01]  /*2690*/  IMAD R20, R3.reuse, UR9, RZ ;  /* 0x0000000903147c24 */ /* 0x041fe2000f8e02ff */
[----:B-1----:R-:W-:-:S04]  /*26a0*/  ISETP.GE.AND P3, PT, R3, UR10, PT ;  /* 0x0000000a03007c0c */ /* 0x002fc8000bf66270 */
[----:B------:R-:W-:Y:S02]  /*26b0*/  SHF.R.S32.HI R21, RZ, 0x1f, R20 ;  /* 0x0000001fff157819 */ /* 0x000fe40000011414 */
[----:B------:R-:W-:Y:S02]  /*26c0*/  ISETP.GT.AND P3, PT, R3, -0x1, !P3 ;  /* 0xffffffff0300780c */ /* 0x000fe40005f64270 */
[----:B------:R-:W-:Y:S02]  /*26d0*/  IADD3 R20, P0, PT, R20, UR4, RZ ;  /* 0x0000000414147c10 */ /* 0x000fe4000ff1e0ff */
[----:B------:R-:W-:Y:S02]  /*26e0*/  IADD3 R3, PT, PT, R15, R10, RZ ;  /* 0x0000000a0f037210 */ /* 0x000fe40007ffe0ff */
[----:B------:R-:W-:Y:S02]  /*26f0*/  ISETP.GE.AND P1, PT, R24, UR10, PT ;  /* 0x0000000a18007c0c */ /* 0x000fe4000bf26270 */
[----:B------:R-:W-:Y:S01]  /*2700*/  LEA.HI.X.SX32 R21, R2, R21, 0x1, P0 ;  /* 0x0000001502157211 */ /* 0x000fe200000f0eff */
[----:B------:R-:W-:Y:S01]  /*2710*/  IMAD.IADD R2, R9, 0x1, R10 ;  /* 0x0000000109027824 */ /* 0x000fe200078e020a */
[C---:B------:R-:W-:Y:S01]  /*2720*/  ISETP.GE.AND P2, PT, R3.reuse, UR10, PT ;  /* 0x0000000a03007c0c */ /* 0x040fe2000bf46270 */
[C---:B------:R-:W-:Y:S01]  /*2730*/  IMAD R23, R3.reuse, UR9, RZ ;  /* 0x0000000903177c24 */ /* 0x040fe2000f8e02ff */
[C---:B------:R-:W-:Y:S01]  /*2740*/  ISETP.GT.AND P1, PT, R24.reuse, -0x1, !P1 ;  /* 0xffffffff1800780c */ /* 0x040fe20004f24270 */
[----:B------:R-:W-:Y:S01]  /*2750*/  IMAD R24, R24, UR9, RZ ;  /* 0x0000000918187c24 */ /* 0x000fe2000f8e02ff */
[----:B------:R-:W-:Y:S01]  /*2760*/  ISETP.GT.AND P2, PT, R3, -0x1, !P2 ;  /* 0xffffffff0300780c */ /* 0x000fe20005744270 */
[----:B------:R-:W-:Y:S01]  /*2770*/  IMAD R3, R2, UR9, RZ ;  /* 0x0000000902037c24 */ /* 0x000fe2000f8e02ff */
[----:B------:R-:W-:-:S02]  /*2780*/  SHF.R.S32.HI R26, RZ, 0x1f, R23 ;  /* 0x0000001fff1a7819 */ /* 0x000fc40000011417 */
[----:B------:R-:W-:Y:S02]  /*2790*/  SHF.R.S32.HI R27, RZ, 0x1f, R24 ;  /* 0x0000001fff1b7819 */ /* 0x000fe40000011418 */
[----:B------:R-:W-:Y:S02]  /*27a0*/  IADD3 R23, P4, PT, R23, UR5, RZ ;  /* 0x0000000517177c10 */ /* 0x000fe4000ff9e0ff */
[----:B------:R-:W-:Y:S02]  /*27b0*/  IADD3 R24, P6, PT, R24, UR8, RZ ;  /* 0x0000000818187c10 */ /* 0x000fe4000ffde0ff */
[----:B------:R-:W-:Y:S02]  /*27c0*/  ISETP.GE.AND P0, PT, R22, UR10, PT ;  /* 0x0000000a16007c0c */ /* 0x000fe4000bf06270 */
[----:B------:R-:W-:Y:S02]  /*27d0*/  IADD3 R25, P5, PT, R3, R6, RZ ;  /* 0x0000000603197210 */ /* 0x000fe40007fbe0ff */
[----:B------:R-:W-:-:S02]  /*27e0*/  LEA.HI.X.SX32 R26, R29, R26, 0x1, P4 ;  /* 0x0000001a1d1a7211 */ /* 0x000fc400020f0eff */
[----:B------:R-:W-:Y:S02]  /*27f0*/  LEA.HI.X.SX32 R27, R28, R27, 0x1, P6 ;  /* 0x0000001b1c1b7211 */ /* 0x000fe400030f0eff */
[----:B------:R-:W-:Y:S02]  /*2800*/  ISETP.GT.AND P0, PT, R22, -0x1, !P0 ;  /* 0xffffffff1600780c */ /* 0x000fe40004704270 */
[----:B------:R-:W-:Y:S02]  /*2810*/  IADD3 R29, PT, PT, -R7, RZ, RZ ;  /* 0x000000ff071d7210 */ /* 0x000fe40007ffe1ff */
[----:B------:R-:W-:-:S09]  /*2820*/  LEA.HI.X.SX32 R28, R3, R4, 0x1, P5 ;  /* 0x00000004031c7211 */ /* 0x000fd200028f0eff */
.L_x_79:
[----:B------:R-:W-:Y:S01]  /*2830*/  IMAD R3, R29, R29, RZ ;  /* 0x0000001d1d037224 */ /* 0x000fe200078e02ff */
[----:B0-----:R-:W0:Y:S01]  /*2840*/  MUFU.RCP R2, R11 ;  /* 0x0000000b00027308 */ /* 0x001e220000001000 */
[----:B------:R-:W-:Y:S02]  /*2850*/  BSSY.RECONVERGENT B3, `(.L_x_62) ;  /* 0x000000e000037945 */ /* 0x000fe40003800200 */
[----:B------:R-:W-:-:S05]  /*2860*/  IMAD R3, R10, R10, R3 ;  /* 0x0000000a0a037224 */ /* 0x000fca00078e0203 */
[----:B------:R-:W-:-:S04]  /*2870*/  IADD3 R3, PT, PT, -R3, RZ, RZ ;  /* 0x000000ff03037210 */ /* 0x000fc80007ffe1ff */
[----:B------:R-:W-:-:S04]  /*2880*/  I2FP.F32.S32 R3, R3 ;  /* 0x0000000300037245 */ /* 0x000fc80000201400 */
[----:B------:R-:W1:Y:S01]  /*2890*/  FCHK P4, R3, R11 ;  /* 0x0000000b03007302 */ /* 0x000e620000080000 */
[----:B0-----:R-:W-:-:S04]  /*28a0*/  FFMA R31, -R11, R2, 1 ;  /* 0x3f8000000b1f7423 */ /* 0x001fc80000000102 */
[----:B------:R-:W-:-:S04]  /*28b0*/  FFMA R2, R2, R31, R2 ;  /* 0x0000001f02027223 */ /* 0x000fc80000000002 */
[----:B------:R-:W-:-:S04]  /*28c0*/  FFMA R31, R3, R2, RZ ;  /* 0x00000002031f7223 */ /* 0x000fc800000000ff */
[----:B------:R-:W-:-:S04]  /*28d0*/  FFMA R30, -R11, R31, R3 ;  /* 0x0000001f0b1e7223 */ /* 0x000fc80000000103 */
[----:B------:R-:W-:Y:S01]  /*28e0*/  FFMA R2, R2, R30, R31 ;  /* 0x0000001e02027223 */ /* 0x000fe2000000001f */
[----:B-1----:R-:W-:Y:S06]  /*28f0*/  @!P4 BRA `(.L_x_63) ;  /* 0x00000000000cc947 */ /* 0x002fec0003800000 */
[----:B------:R-:W-:Y:S01]  /*2900*/  IMAD.MOV.U32 R2, RZ, RZ, R11 ;  /* 0x000000ffff027224 */ /* 0x000fe200078e000b */
[----:B------:R-:W-:-:S07]  /*2910*/  MOV R30, 0x2930 ;  /* 0x00002930001e7802 */ /* 0x000fce0000000f00 */
[----:B------:R-:W-:Y:S05]  /*2920*/  CALL.REL.NOINC `($__internal_1_$__cuda_sm3x_div_rn_noftz_f32_slowpath) ;  /* 0x0000000800447944 */ /* 0x000fea0003c00000 */
.L_x_63:
[----:B------:R-:W-:Y:S05]  /*2930*/  BSYNC.RECONVERGENT B3 ;  /* 0x0000000000037941 */ /* 0x000fea0003800200 */
.L_x_62:
[----:B------:R-:W-:Y:S01]  /*2940*/  HFMA2 R3, -RZ, RZ, 0.96630859375, -0.0022525787353515625 ;  /* 0x3bbb989dff037431 */ /* 0x000fe200000001ff */
[----:B------:R-:W-:Y:S01]  /*2950*/  MOV R30, 0x437c0000 ;  /* 0x437c0000001e7802 */ /* 0x000fe20000000f00 */
[----:B------:R-:W0:Y:S01]  /*2960*/  LDC R35, c[0x0][0x390] ;  /* 0x0000e400ff237b82 */ /* 0x000e220000000800 */
[----:B------:R-:W1:Y:S01]  /*2970*/  LDCU UR9, c[0x0][0x38c] ;  /* 0x00007180ff0977ac */ /* 0x000e620008000800 */
[----:B------:R-:W-:Y:S01]  /*2980*/  IMAD.IADD R32, R9, 0x1, R10 ;  /* 0x0000000109207824 */ /* 0x000fe200078e020a */
[----:B------:R-:W-:Y:S01]  /*2990*/  BSSY B0, `(.L_x_64) ;  /* 0x000001f000007945 */ /* 0x000fe20003800000 */
[----:B------:R-:W-:-:S04]  /*29a0*/  FFMA.SAT R3, R2, R3, 0.5 ;  /* 0x3f00000002037423 */ /* 0x000fc80000002003 */
[----:B------:R-:W-:Y:S01]  /*29b0*/  FFMA.RM R3, R3, R30, 12582913 ;  /* 0x4b40000103037423 */ /* 0x000fe2000000401e */
[----:B------:R-:W-:-:S03]  /*29c0*/  IADD3 R30, PT, PT, R8, R29, RZ ;  /* 0x0000001d081e7210 */ /* 0x000fc60007ffe0ff */
[C---:B------:R-:W-:Y:S01]  /*29d0*/  FADD R31, R3.reuse, -12583039 ;  /* 0xcb40007f031f7421 */ /* 0x040fe20000000000 */
[----:B------:R-:W-:Y:S02]  /*29e0*/  SHF.L.U32 R3, R3, 0x17, RZ ;  /* 0x0000001703037819 */ /* 0x000fe400000006ff */
[----:B-1----:R-:W-:Y:S01]  /*29f0*/  ISETP.GE.AND P5, PT, R32, UR9, PT ;  /* 0x0000000920007c0c */ /* 0x002fe2000bfa6270 */
[----:B------:R-:W-:-:S03]  /*2a00*/  FFMA R31, R2, 1.4426950216293334961, -R31 ;  /* 0x3fb8aa3b021f7823 */ /* 0x000fc6000000081f */
[----:B------:R-:W-:Y:S01]  /*2a10*/  ISETP.GT.AND P5, PT, R32, -0x1, !P5 ;  /* 0xffffffff2000780c */ /* 0x000fe20006fa4270 */
[----:B------:R-:W-:Y:S01]  /*2a20*/  FFMA R31, R2, 1.925963033500011079e-08, R31 ;  /* 0x32a57060021f7823 */ /* 0x000fe2000000001f */
[----:B0-----:R-:W-:-:S03]  /*2a30*/  ISETP.GE.AND P4, PT, R30, R35, PT ;  /* 0x000000231e00720c */ /* 0x001fc60003f86270 */
[----:B------:R-:W0:Y:S01]  /*2a40*/  MUFU.EX2 R2, R31 ;  /* 0x0000001f00027308 */ /* 0x000e220000000800 */
[----:B------:R-:W-:-:S04]  /*2a50*/  ISETP.GT.AND P4, PT, R30, -0x1, !P4 ;  /* 0xffffffff1e00780c */ /* 0x000fc80006784270 */
[----:B------:R-:W-:Y:S01]  /*2a60*/  PLOP3.LUT P4, PT, P4, P5, PT, 0x80, 0x8 ;  /* 0x000000000008781c */ /* 0x000fe2000278b070 */
[----:B0-----:R-:W-:-:S05]  /*2a70*/  FMUL R2, R3, R2 ;  /* 0x0000000203027220 */ /* 0x001fca0000400000 */
[----:B------:R-:W-:-:S04]  /*2a80*/  FSETP.GEU.AND P5, PT, R2, 1.0000000116860974231e-07, PT ;  /* 0x33d6bf950200780b */ /* 0x000fc80003fae000 */
[----:B------:R-:W-:-:S03]  /*2a90*/  FSEL R31, R2, RZ, P5 ;  /* 0x000000ff021f7208 */ /* 0x000fc60002800000 */
[----:B------:R-:W-:Y:S06]  /*2aa0*/  @!P4 BRA `(.L_x_65) ;  /* 0x000000000034c947 */ /* 0x000fec0003800000 */
[----:B------:R-:W0:Y:S01]  /*2ab0*/  LDCU.64 UR10, c[0x0][0x3c8] ;  /* 0x00007900ff0a77ac */ /* 0x000e220008000a00 */
[----:B------:R-:W-:-:S05]  /*2ac0*/  IADD3 R2, P4, PT, R30, R25, RZ ;  /* 0x000000191e027210 */ /* 0x000fca0007f9e0ff */
[----:B------:R-:W-:Y:S01]  /*2ad0*/  IMAD.X R3, RZ, RZ, R28, P4 ;  /* 0x000000ffff037224 */ /* 0x000fe200020e061c */
[----:B0-----:R-:W-:-:S04]  /*2ae0*/  LEA R32, P4, R2, UR10, 0x2 ;  /* 0x0000000a02207c11 */ /* 0x001fc8000f8810ff */
[----:B------:R-:W-:-:S05]  /*2af0*/  LEA.HI.X R33, R2, UR11, R3, 0x2, P4 ;  /* 0x0000000b02217c11 */ /* 0x000fca000a0f1403 */
[----:B------:R0:W5:Y:S04]  /*2b00*/  LDG.E R2, desc[UR6][R32.64] ;  /* 0x0000000620027981 */ /* 0x000168000c1e1900 */
.L_x_66:
[C---:B-----5:R-:W-:Y:S01]  /*2b10*/  FMNMX R3, R31.reuse, R2, !PT ;  /* 0x000000021f037209 */ /* 0x060fe20007800000 */
[----:B------:R-:W-:Y:S05]  /*2b20*/  YIELD ;  /* 0x0000000000007946 */ /* 0x000fea0003800000 */
[----:B------:R-:W2:Y:S02]  /*2b30*/  ATOMG.E.CAS.STRONG.GPU PT, R3, [R32], R2, R3 ;  /* 0x00000002200373a9 */ /* 0x000ea400001ee103 */
[----:B--2---:R-:W-:-:S04]  /*2b40*/  FSETP.GT.AND P4, PT, R31, R3, PT ;  /* 0x000000031f00720b */ /* 0x004fc80003f84000 */
[-C--:B------:R-:W-:Y:S02]  /*2b50*/  ISETP.NE.OR P4, PT, R2, R3.reuse, P4 ;  /* 0x000000030200720c */ /* 0x080fe40002785670 */
[----:B------:R-:W-:-:S11]  /*2b60*/  MOV R2, R3 ;  /* 0x0000000300027202 */ /* 0x000fd60000000f00 */
[----:B------:R-:W-:Y:S05]  /*2b70*/  @P4 BRA `(.L_x_66) ;  /* 0xfffffffc00e44947 */ /* 0x000fea000383ffff */
.L_x_65:
[----:B------:R-:W-:Y:S05]  /*2b80*/  BSYNC B0 ;  /* 0x0000000000007941 */ /* 0x000fea0003800000 */
.L_x_64:
[----:B------:R-:W-:Y:S01]  /*2b90*/  IADD3 R3, PT, PT, R18, R29, RZ ;  /* 0x0000001d12037210 */ /* 0x000fe20007ffe0ff */
[----:B------:R-:W-:Y:S03]  /*2ba0*/  BSSY B0, `(.L_x_67) ;  /* 0x0000012000007945 */ /* 0x000fe60003800000 */
[----:B------:R-:W-:-:S04]  /*2bb0*/  ISETP.GE.AND P4, PT, R3, R35, PT ;  /* 0x000000230300720c */ /* 0x000fc80003f86270 */
[----:B------:R-:W-:-:S04]  /*2bc0*/  ISETP.GT.AND P4, PT, R3, -0x1, !P4 ;  /* 0xffffffff0300780c */ /* 0x000fc80006784270 */
[----:B------:R-:W-:-:S13]  /*2bd0*/  PLOP3.LUT P4, PT, P4, P0, PT, 0x80, 0x8 ;  /* 0x000000000008781c */ /* 0x000fda0002781070 */
[----:B------:R-:W-:Y:S05]  /*2be0*/  @!P4 BRA `(.L_x_68) ;  /* 0x000000000034c947 */ /* 0x000fea0003800000 */
[----:B------:R-:W-:-:S05]  /*2bf0*/  IMAD R2, R22, R35, RZ ;  /* 0x0000002316027224 */ /* 0x000fca00078e02ff */
[----:B------:R-:W-:-:S04]  /*2c00*/  IADD3 R3, P4, PT, R3, R2, RZ ;  /* 0x0000000203037210 */ /* 0x000fc80007f9e0ff */
[----:B------:R-:W-:Y:S02]  /*2c10*/  LEA.HI.X.SX32 R2, R2, RZ, 0x1, P4 ;  /* 0x000000ff02027211 */ /* 0x000fe400020f0eff */
[----:B0-----:R-:W-:-:S04]  /*2c20*/  LEA R32, P4, R3, R5, 0x2 ;  /* 0x0000000503207211 */ /* 0x001fc800078810ff */
[----:B------:R-:W-:-:S05]  /*2c30*/  LEA.HI.X R33, R3, R0, R2, 0x2, P4 ;  /* 0x0000000003217211 */ /* 0x000fca00020f1402 */
[----:B------:R0:W5:Y:S04]  /*2c40*/  LDG.E R2, desc[UR6][R32.64] ;  /* 0x0000000620027981 */ /* 0x000168000c1e1900 */
.L_x_69:
[C---:B-----5:R-:W-:Y:S01]  /*2c50*/  FMNMX R3, R31.reuse, R2, !PT ;  /* 0x000000021f037209 */ /* 0x060fe20007800000 */
[----:B------:R-:W-:Y:S05]  /*2c60*/  YIELD ;  /* 0x0000000000007946 */ /* 0x000fea0003800000 */
[----:B------:R-:W2:Y:S02]  /*2c70*/  ATOMG.E.CAS.STRONG.GPU PT, R3, [R32], R2, R3 ;  /* 0x00000002200373a9 */ /* 0x000ea400001ee103 */
[----:B--2---:R-:W-:-:S04]  /*2c80*/  FSETP.GT.AND P4, PT, R31, R3, PT ;  /* 0x000000031f00720b */ /* 0x004fc80003f84000 */
[----:B------:R-:W-:Y:S01]  /*2c90*/  ISETP.NE.OR P4, PT, R2, R3, P4 ;  /* 0x000000030200720c */ /* 0x000fe20002785670 */
[----:B------:R-:W-:-:S12]  /*2ca0*/  IMAD.MOV.U32 R2, RZ, RZ, R3 ;  /* 0x000000ffff027224 */ /* 0x000fd800078e0003 */
[----:B------:R-:W-:Y:S05]  /*2cb0*/  @P4 BRA `(.L_x_69) ;  /* 0xfffffffc00e44947 */ /* 0x000fea000383ffff */
.L_x_68:
[----:B------:R-:W-:Y:S05]  /*2cc0*/  BSYNC B0 ;  /* 0x0000000000007941 */ /* 0x000fea0003800000 */
.L_x_67:
[----:B------:R-:W-:Y:S01]  /*2cd0*/  IADD3 R2, PT, PT, R16, R29, RZ ;  /* 0x0000001d10027210 */ /* 0x000fe20007ffe0ff */
[----:B------:R-:W-:Y:S03]  /*2ce0*/  BSSY B0, `(.L_x_70) ;  /* 0x0000011000007945 */ /* 0x000fe60003800000 */
[----:B------:R-:W-:-:S04]  /*2cf0*/  ISETP.GE.AND P4, PT, R2, R35, PT ;  /* 0x000000230200720c */ /* 0x000fc80003f86270 */
[----:B------:R-:W-:-:S04]  /*2d00*/  ISETP.GT.AND P4, PT, R2, -0x1, !P4 ;  /* 0xffffffff0200780c */ /* 0x000fc80006784270 */
[----:B------:R-:W-:-:S13]  /*2d10*/  PLOP3.LUT P4, PT, P4, P3, PT, 0x80, 0x8 ;  /* 0x000000000008781c */ /* 0x000fda0002787070 */
[----:B------:R-:W-:Y:S05]  /*2d20*/  @!P4 BRA `(.L_x_71) ;  /* 0x000000000030c947 */ /* 0x000fea0003800000 */
[----:B------:R-:W-:-:S04]  /*2d30*/  IADD3 R2, P4, PT, R2, R20, RZ ;  /* 0x0000001402027210 */ /* 0x000fc80007f9e0ff */
[----:B------:R-:W-:Y:S02]  /*2d40*/  IADD3.X R3, PT, PT, RZ, R21, RZ, P4, !PT ;  /* 0x00000015ff037210 */ /* 0x000fe400027fe4ff */
[----:B0-----:R-:W-:-:S04]  /*2d50*/  LEA R32, P4, R2, R5, 0x2 ;  /* 0x0000000502207211 */ /* 0x001fc800078810ff */
[----:B------:R-:W-:-:S05]  /*2d60*/  LEA.HI.X R33, R2, R0, R3, 0x2, P4 ;  /* 0x0000000002217211 */ /* 0x000fca00020f1403 */
[----:B------:R0:W5:Y:S04]  /*2d70*/  LDG.E R2, desc[UR6][R32.64] ;  /* 0x0000000620027981 */ /* 0x000168000c1e1900 */
.L_x_72:
[C---:B-----5:R-:W-:Y:S01]  /*2d80*/  FMNMX R3, R31.reuse, R2, !PT ;  /* 0x000000021f037209 */ /* 0x060fe20007800000 */
[----:B------:R-:W-:Y:S05]  /*2d90*/  YIELD ;  /* 0x0000000000007946 */ /* 0x000fea0003800000 */
[----:B------:R-:W2:Y:S02]  /*2da0*/  ATOMG.E.CAS.STRONG.GPU PT, R3, [R32], R2, R3 ;  /* 0x00000002200373a9 */ /* 0x000ea400001ee103 */
[----:B--2---:R-:W-:-:S04]  /*2db0*/  FSETP.GT.AND P4, PT, R31, R3, PT ;  /* 0x000000031f00720b */ /* 0x004fc80003f84000 */
[----:B------:R-:W-:Y:S01]  /*2dc0*/  ISETP.NE.OR P4, PT, R2, R3, P4 ;  /* 0x000000030200720c */ /* 0x000fe20002785670 */
[----:B------:R-:W-:-:S12]  /*2dd0*/  IMAD.MOV.U32 R2, RZ, RZ, R3 ;  /* 0x000000ffff027224 */ /* 0x000fd800078e0003 */
[----:B------:R-:W-:Y:S05]  /*2de0*/  @P4 BRA `(.L_x_72) ;  /* 0xfffffffc00e44947 */ /* 0x000fea000383ffff */
.L_x_71:
[----:B------:R-:W-:Y:S05]  /*2df0*/  BSYNC B0 ;  /* 0x0000000000007941 */ /* 0x000fea0003800000 */
.L_x_70:
[-C--:B------:R-:W-:Y:S01]  /*2e00*/  IADD3 R2, PT, PT, R14, R29.reuse, RZ ;  /* 0x0000001d0e027210 */ /* 0x080fe20007ffe0ff */
[----:B------:R-:W-:Y:S01]  /*2e10*/  BSSY B0, `(.L_x_73) ;  /* 0x0000015000007945 */ /* 0x000fe20003800000 */
[----:B------:R-:W-:Y:S02]  /*2e20*/  IADD3 R30, PT, PT, R12, R29, RZ ;  /* 0x0000001d0c1e7210 */ /* 0x000fe40007ffe0ff */
[-C--:B------:R-:W-:Y:S02]  /*2e30*/  ISETP.GE.AND P4, PT, R2, R35.reuse, PT ;  /* 0x000000230200720c */ /* 0x080fe40003f86270 */
[----:B------:R-:W-:Y:S02]  /*2e40*/  ISETP.GE.AND P6, PT, R30, R35, PT ;  /* 0x000000231e00720c */ /* 0x000fe40003fc6270 */
[----:B------:R-:W-:Y:S02]  /*2e50*/  ISETP.GT.AND P4, PT, R2, -0x1, !P4 ;  /* 0xffffffff0200780c */ /* 0x000fe40006784270 */
[----:B------:R-:W-:-:S02]  /*2e60*/  ISETP.GT.AND P6, PT, R30, -0x1, !P6 ;  /* 0xffffffff1e00780c */ /* 0x000fc400077c4270 */
[----:B------:R-:W-:Y:S02]  /*2e70*/  PLOP3.LUT P5, PT, P4, P2, PT, 0x80, 0x8 ;  /* 0x000000000008781c */ /* 0x000fe400027a5070 */
[----:B------:R-:W-:-:S11]  /*2e80*/  PLOP3.LUT P4, PT, P6, P1, PT, 0x80, 0x8 ;  /* 0x000000000008781c */ /* 0x000fd60003783070 */
[----:B------:R-:W-:Y:S05]  /*2e90*/  @!P5 BRA `(.L_x_74) ;  /* 0x000000000030d947 */ /* 0x000fea0003800000 */
[----:B------:R-:W-:-:S05]  /*2ea0*/  IADD3 R2, P5, PT, R2, R23, RZ ;  /* 0x0000001702027210 */ /* 0x000fca0007fbe0ff */
[----:B------:R-:W-:Y:S01]  /*2eb0*/  IMAD.X R3, RZ, RZ, R26, P5 ;  /* 0x000000ffff037224 */ /* 0x000fe200028e061a */
[----:B0-----:R-:W-:-:S04]  /*2ec0*/  LEA R32, P5, R2, R5, 0x2 ;  /* 0x0000000502207211 */ /* 0x001fc800078a10ff */
[----:B------:R-:W-:-:S05]  /*2ed0*/  LEA.HI.X R33, R2, R0, R3, 0x2, P5 ;  /* 0x0000000002217211 */ /* 0x000fca00028f1403 */
[----:B------:R0:W5:Y:S04]  /*2ee0*/  LDG.E R2, desc[UR6][R32.64] ;  /* 0x0000000620027981 */ /* 0x000168000c1e1900 */
.L_x_75:
[C---:B-----5:R-:W-:Y:S01]  /*2ef0*/  FMNMX R3, R31.reuse, R2, !PT ;  /* 0x000000021f037209 */ /* 0x060fe20007800000 */
[----:B------:R-:W-:Y:S05]  /*2f00*/  YIELD ;  /* 0x0000000000007946 */ /* 0x000fea0003800000 */
[----:B------:R-:W2:Y:S02]  /*2f10*/  ATOMG.E.CAS.STRONG.GPU PT, R3, [R32], R2, R3 ;  /* 0x00000002200373a9 */ /* 0x000ea400001ee103 */
[----:B--2---:R-:W-:-:S04]  /*2f20*/  FSETP.GT.AND P5, PT, R31, R3, PT ;  /* 0x000000031f00720b */ /* 0x004fc80003fa4000 */
[-C--:B------:R-:W-:Y:S02]  /*2f30*/  ISETP.NE.OR P5, PT, R2, R3.reuse, P5 ;  /* 0x000000030200720c */ /* 0x080fe40002fa5670 */
[----:B------:R-:W-:-:S11]  /*2f40*/  MOV R2, R3 ;  /* 0x0000000300027202 */ /* 0x000fd60000000f00 */
[----:B------:R-:W-:Y:S05]  /*2f50*/  @P5 BRA `(.L_x_75) ;  /* 0xfffffffc00e45947 */ /* 0x000fea000383ffff */
.L_x_74:
[----:B------:R-:W-:Y:S05]  /*2f60*/  BSYNC B0 ;  /* 0x0000000000007941 */ /* 0x000fea0003800000 */
.L_x_73:
[----:B------:R-:W-:Y:S04]  /*2f70*/  BSSY B0, `(.L_x_76) ;  /* 0x000000e000007945 */ /* 0x000fe80003800000 */
[----:B------:R-:W-:Y:S05]  /*2f80*/  @!P4 BRA `(.L_x_77) ;  /* 0x000000000030c947 */ /* 0x000fea0003800000 */
[----:B------:R-:W-:-:S04]  /*2f90*/  IADD3 R30, P4, PT, R30, R24, RZ ;  /* 0x000000181e1e7210 */ /* 0x000fc80007f9e0ff */
[----:B------:R-:W-:Y:S02]  /*2fa0*/  IADD3.X R3, PT, PT, RZ, R27, RZ, P4, !PT ;  /* 0x0000001bff037210 */ /* 0x000fe400027fe4ff */
[----:B0-----:R-:W-:-:S04]  /*2fb0*/  LEA R32, P4, R30, R5, 0x2 ;  /* 0x000000051e207211 */ /* 0x001fc800078810ff */
[----:B------:R-:W-:-:S05]  /*2fc0*/  LEA.HI.X R33, R30, R0, R3, 0x2, P4 ;  /* 0x000000001e217211 */ /* 0x000fca00020f1403 */
[----:B------:R0:W5:Y:S04]  /*2fd0*/  LDG.E R2, desc[UR6][R32.64] ;  /* 0x0000000620027981 */ /* 0x000168000c1e1900 */
.L_x_78:
[C---:B-----5:R-:W-:Y:S01]  /*2fe0*/  FMNMX R3, R31.reuse, R2, !PT ;  /* 0x000000021f037209 */ /* 0x060fe20007800000 */
[----:B------:R-:W-:Y:S05]  /*2ff0*/  YIELD ;  /* 0x0000000000007946 */ /* 0x000fea0003800000 */
[----:B------:R-:W2:Y:S02]  /*3000*/  ATOMG.E.CAS.STRONG.GPU PT, R3, [R32], R2, R3 ;  /* 0x00000002200373a9 */ /* 0x000ea400001ee103 */
[----:B--2---:R-:W-:-:S04]  /*3010*/  FSETP.GT.AND P4, PT, R31, R3, PT ;  /* 0x000000031f00720b */ /* 0x004fc80003f84000 */
[----:B------:R-:W-:Y:S01]  /*3020*/  ISETP.NE.OR P4, PT, R2, R3, P4 ;  /* 0x000000030200720c */ /* 0x000fe20002785670 */
[----:B------:R-:W-:-:S12]  /*3030*/  IMAD.MOV.U32 R2, RZ, RZ, R3 ;  /* 0x000000ffff027224 */ /* 0x000fd800078e0003 */
[----:B------:R-:W-:Y:S05]  /*3040*/  @P4 BRA `(.L_x_78) ;  /* 0xfffffffc00e44947 */ /* 0x000fea000383ffff */
.L_x_77:
[----:B------:R-:W-:Y:S05]  /*3050*/  BSYNC B0 ;  /* 0x0000000000007941 */ /* 0x000fea0003800000 */
.L_x_76:
[C---:B------:R-:W-:Y:S02]  /*3060*/  ISETP.GE.AND P4, PT, R29.reuse, R7, PT ;  /* 0x000000071d00720c */ /* 0x040fe40003f86270 */
[----:B------:R-:W-:-:S11]  /*3070*/  IADD3 R29, PT, PT, R29, 0x1, RZ ;  /* 0x000000011d1d7810 */ /* 0x000fd60007ffe0ff */
[----:B------:R-:W-:Y:S05]  /*3080*/  @!P4 BRA `(.L_x_79) ;  /* 0xfffffff400e8c947 */ /* 0x000fea000383ffff */
[----:B------:R-:W-:Y:S05]  /*3090*/  BSYNC B2 ;  /* 0x0000000000027941 */ /* 0x000fea0003800000 */
.L_x_61:
[C---:B------:R-:W-:Y:S02]  /*30a0*/  ISETP.GE.AND P0, PT, R10.reuse, R7, PT ;  /* 0x000000070a00720c */ /* 0x040fe40003f06270 */
[----:B------:R-:W-:-:S11]  /*30b0*/  IADD3 R10, PT, PT, R10, 0x1, RZ ;  /* 0x000000010a0a7810 */ /* 0x000fd60007ffe0ff */
[----:B------:R-:W-:Y:S05]  /*30c0*/  @!P0 BRA `(.L_x_80) ;  /* 0xfffffff4004c8947 */ /* 0x000fea000383ffff */
[----:B------:R-:W-:Y:S05]  /*30d0*/  EXIT ;  /* 0x000000000000794d */ /* 0x000fea0003800000 */
        .weak           $__internal_0_$__cuda_sm20_sqrt_rn_f32_slowpath
        .type           $__internal_0_$__cuda_sm20_sqrt_rn_f32_slowpath,@function
        .size           $__internal_0_$__cuda_sm20_sqrt_rn_f32_slowpath,($__internal_1_$__cuda_sm3x_div_rn_noftz_f32_slowpath - $__internal_0_$__cuda_sm20_sqrt_rn_f32_slowpath)
$__internal_0_$__cuda_sm20_sqrt_rn_f32_slowpath:
[----:B------:R-:W-:-:S13]  /*30e0*/  LOP3.LUT P0, RZ, R2, 0x7fffffff, RZ, 0xc0, !PT ;  /* 0x7fffffff02ff7812 */ /* 0x000fda000780c0ff */
[----:B------:R-:W-:Y:S01]  /*30f0*/  @!P0 IMAD.MOV.U32 R13, RZ, RZ, R2 ;  /* 0x000000ffff0d8224 */ /* 0x000fe200078e0002 */
[----:B------:R-:W-:Y:S06]  /*3100*/  @!P0 BRA `(.L_x_81) ;  /* 0x0000000000408947 */ /* 0x000fec0003800000 */
[----:B------:R-:W-:-:S13]  /*3110*/  FSETP.GEU.FTZ.AND P0, PT, R2, RZ, PT ;  /* 0x000000ff0200720b */ /* 0x000fda0003f1e000 */
[----:B------:R-:W-:Y:S01]  /*3120*/  @!P0 MOV R13, 0x7fffffff ;  /* 0x7fffffff000d8802 */ /* 0x000fe20000000f00 */
[----:B------:R-:W-:Y:S06]  /*3130*/  @!P0 BRA `(.L_x_81) ;  /* 0x0000000000348947 */ /* 0x000fec0003800000 */
[----:B------:R-:W-:-:S13]  /*3140*/  FSETP.GTU.FTZ.AND P0, PT, |R2|, +INF , PT ;  /* 0x7f8000000200780b */ /* 0x000fda0003f1c200 */
[----:B------:R-:W-:Y:S01]  /*3150*/  @P0 FADD.FTZ R13, R2, 1 ;  /* 0x3f800000020d0421 */ /* 0x000fe20000010000 */
[----:B------:R-:W-:Y:S06]  /*3160*/  @P0 BRA `(.L_x_81) ;  /* 0x0000000000280947 */ /* 0x000fec0003800000 */
[----:B------:R-:W-:-:S13]  /*3170*/  FSETP.NEU.FTZ.AND P0, PT, |R2|, +INF , PT ;  /* 0x7f8000000200780b */ /* 0x000fda0003f1d200 */
[----:B------:R-:W-:-:S04]  /*3180*/  @P0 FFMA R14, R2, 1.84467440737095516160e+19, RZ ;  /* 0x5f800000020e0823 */ /* 0x000fc800000000ff */
[----:B------:R-:W0:Y:S02]  /*3190*/  @P0 MUFU.RSQ R13, R14 ;  /* 0x0000000e000d0308 */ /* 0x000e240000001400 */
[----:B0-----:R-:W-:Y:S01]  /*31a0*/  @P0 FMUL.FTZ R15, R14, R13 ;  /* 0x0000000d0e0f0220 */ /* 0x001fe20000410000 */
[----:B------:R-:W-:Y:S01]  /*31b0*/  @P0 FMUL.FTZ R17, R13, 0.5 ;  /* 0x3f0000000d110820 */ /* 0x000fe20000410000 */
[----:B------:R-:W-:Y:S02]  /*31c0*/  @!P0 MOV R13, R2 ;  /* 0x00000002000d8202 */ /* 0x000fe40000000f00 */
[----:B------:R-:W-:-:S04]  /*31d0*/  @P0 FADD.FTZ R16, -R15, -RZ ;  /* 0x800000ff0f100221 */ /* 0x000fc80000010100 */
[----:B------:R-:W-:-:S04]  /*31e0*/  @P0 FFMA R16, R15, R16, R14 ;  /* 0x000000100f100223 */ /* 0x000fc8000000000e */
[----:B------:R-:W-:-:S04]  /*31f0*/  @P0 FFMA R16, R16, R17, R15 ;  /* 0x0000001110100223 */ /* 0x000fc8000000000f */
[----:B------:R-:W-:-:S07]  /*3200*/  @P0 FMUL.FTZ R13, R16, 2.3283064365386962891e-10 ;  /* 0x2f800000100d0820 */ /* 0x000fce0000410000 */
.L_x_81:
[----:B------:R-:W-:Y:S02]  /*3210*/  HFMA2 R15, -RZ, RZ, 0, 0 ;  /* 0x00000000ff0f7431 */ /* 0x000fe400000001ff */
[----:B------:R-:W-:-:S04]  /*3220*/  IMAD.MOV.U32 R14, RZ, RZ, R18 ;  /* 0x000000ffff0e7224 */ /* 0x000fc800078e0012 */
[----:B------:R-:W-:Y:S05]  /*3230*/  RET.REL.NODEC R14 `(_Z19draw_bev_all_kerneliiiiiiiffffffPKfS0_PfS1_) ;  /* 0xffffffcc0e707950 */ /* 0x000fea0003c3ffff */
        .weak           $__internal_1_$__cuda_sm3x_div_rn_noftz_f32_slowpath
        .type           $__internal_1_$__cuda_sm3x_div_rn_noftz_f32_slowpath,@function
        .size           $__internal_1_$__cuda_sm3x_div_rn_noftz_f32_slowpath,(.L_x_145 - $__internal_1_$__cuda_sm3x_div_rn_noftz_f32_slowpath)
$__internal_1_$__cuda_sm3x_div_rn_noftz_f32_slowpath:
[----:B------:R-:W-:Y:S01]  /*3240*/  SHF.R.U32.HI R31, RZ, 0x17, R2 ;  /* 0x00000017ff1f7819 */ /* 0x000fe20000011602 */
[----:B------:R-:W-:Y:S01]  /*3250*/  BSSY.RECONVERGENT B0, `(.L_x_82) ;  /* 0x0000062000007945 */ /* 0x000fe20003800200 */
[----:B------:R-:W-:Y:S02]  /*3260*/  SHF.R.U32.HI R33, RZ, 0x17, R3 ;  /* 0x00000017ff217819 */ /* 0x000fe40000011603 */
[----:B------:R-:W-:Y:S02]  /*3270*/  LOP3.LUT R31, R31, 0xff, RZ, 0xc0, !PT ;  /* 0x000000ff1f1f7812 */ /* 0x000fe400078ec0ff */
[----:B------:R-:W-:Y:S02]  /*3280*/  LOP3.LUT R33, R33, 0xff, RZ, 0xc0, !PT ;  /* 0x000000ff21217812 */ /* 0x000fe400078ec0ff */
[----:B------:R-:W-:-:S03]  /*3290*/  IADD3 R34, PT, PT, R31, -0x1, RZ ;  /* 0xffffffff1f227810 */ /* 0x000fc60007ffe0ff */
[----:B------:R-:W-:Y:S01]  /*32a0*/  VIADD R35, R33, 0xffffffff ;  /* 0xffffffff21237836 */ /* 0x000fe20000000000 */
[----:B------:R-:W-:-:S04]  /*32b0*/  ISETP.GT.U32.AND P4, PT, R34, 0xfd, PT ;  /* 0x000000fd2200780c */ /* 0x000fc80003f84070 */
[----:B------:R-:W-:-:S13]  /*32c0*/  ISETP.GT.U32.OR P4, PT, R35, 0xfd, P4 ;  /* 0x000000fd2300780c */ /* 0x000fda0002784470 */
[----:B------:R-:W-:Y:S01]  /*32d0*/  @!P4 MOV R32, RZ ;  /* 0x000000ff0020c202 */ /* 0x000fe20000000f00 */
[----:B------:R-:W-:Y:S06]  /*32e0*/  @!P4 BRA `(.L_x_83) ;  /* 0x00000000005cc947 */ /* 0x000fec0003800000 */
[----:B------:R-:W-:Y:S02]  /*32f0*/  FSETP.GTU.FTZ.AND P4, PT, |R3|, +INF , PT ;  /* 0x7f8000000300780b */ /* 0x000fe40003f9c200 */
[----:B------:R-:W-:-:S04]  /*3300*/  FSETP.GTU.FTZ.AND P5, PT, |R2|, +INF , PT ;  /* 0x7f8000000200780b */ /* 0x000fc80003fbc200 */
[----:B------:R-:W-:-:S13]  /*3310*/  PLOP3.LUT P4, PT, P4, P5, PT, 0xf8, 0x8f ;  /* 0x00000000008f781c */ /* 0x000fda000278bf70 */
[----:B------:R-:W-:Y:S05]  /*3320*/  @P4 BRA `(.L_x_84) ;  /* 0x00000004004c4947 */ /* 0x000fea0003800000 */
[----:B------:R-:W-:-:S13]  /*3330*/  LOP3.LUT P4, RZ, R2, 0x7fffffff, R3, 0xc8, !PT ;  /* 0x7fffffff02ff7812 */ /* 0x000fda000788c803 */
[----:B------:R-:W-:Y:S05]  /*3340*/  @!P4 BRA `(.L_x_85) ;  /* 0x00000004003cc947 */ /* 0x000fea0003800000 */
[C---:B------:R-:W-:Y:S02]  /*3350*/  FSETP.NEU.FTZ.AND P6, PT, |R3|.reuse, +INF , PT ;  /* 0x7f8000000300780b */ /* 0x040fe40003fdd200 */
[----:B------:R-:W-:Y:S02]  /*3360*/  FSETP.NEU.FTZ.AND P5, PT, |R2|, +INF , PT ;  /* 0x7f8000000200780b */ /* 0x000fe40003fbd200 */
[----:B------:R-:W-:-:S11]  /*3370*/  FSETP.NEU.FTZ.AND P4, PT, |R3|, +INF , PT ;  /* 0x7f8000000300780b */ /* 0x000fd60003f9d200 */
[----:B------:R-:W-:Y:S05]  /*3380*/  @!P5 BRA !P6, `(.L_x_85) ;  /* 0x00000004002cd947 */ /* 0x000fea0007000000 */
[----:B------:R-:W-:-:S04]  /*3390*/  LOP3.LUT P6, RZ, R3, 0x7fffffff, RZ, 0xc0, !PT ;  /* 0x7fffffff03ff7812 */ /* 0x000fc800078cc0ff */
[----:B------:R-:W-:-:S13]  /*33a0*/  PLOP3.LUT P5, PT, P5, P6, PT, 0x2f, 0xf2 ;  /* 0x0000000000f2781c */ /* 0x000fda0002fac577 */
[----:B------:R-:W-:Y:S05]  /*33b0*/  @P5 BRA `(.L_x_86) ;  /* 0x0000000400185947 */ /* 0x000fea0003800000 */
[----:B------:R-:W-:-:S04]  /*33c0*/  LOP3.LUT P5, RZ, R2, 0x7fffffff, RZ, 0xc0, !PT ;  /* 0x7fffffff02ff7812 */ /* 0x000fc800078ac0ff */
[----:B------:R-:W-:-:S13]  /*33d0*/  PLOP3.LUT P4, PT, P4, P5, PT, 0x2f, 0xf2 ;  /* 0x0000000000f2781c */ /* 0x000fda000278a577 */
[----:B------:R-:W-:Y:S05]  /*33e0*/  @P4 BRA `(.L_x_87) ;  /* 0x0000000400004947 */ /* 0x000fea0003800000 */
[----:B------:R-:W-:Y:S02]  /*33f0*/  ISETP.GE.AND P4, PT, R35, RZ, PT ;  /* 0x000000ff2300720c */ /* 0x000fe40003f86270 */
[----:B------:R-:W-:-:S11]  /*3400*/  ISETP.GE.AND P5, PT, R34, RZ, PT ;  /* 0x000000ff2200720c */ /* 0x000fd60003fa6270 */
[----:B------:R-:W-:Y:S01]  /*3410*/  @P4 MOV R32, RZ ;  /* 0x000000ff00204202 */ /* 0x000fe20000000f00 */
[----:B------:R-:W-:Y:S02]  /*3420*/  @!P4 IMAD.MOV.U32 R32, RZ, RZ, -0x40 ;  /* 0xffffffc0ff20c424 */ /* 0x000fe400078e00ff */
[----:B------:R-:W-:Y:S01]  /*3430*/  @!P4 FFMA R3, R3, 1.84467440737095516160e+19, RZ ;  /* 0x5f8000000303c823 */ /* 0x000fe200000000ff */
[----:B------:R-:W-:Y:S02]  /*3440*/  @!P5 FFMA R2, R2, 1.84467440737095516160e+19, RZ ;  /* 0x5f8000000202d823 */ /* 0x000fe400000000ff */
[----:B------:R-:W-:-:S07]  /*3450*/  @!P5 IADD3 R32, PT, PT, R32, 0x40, RZ ;  /* 0x000000402020d810 */ /* 0x000fce0007ffe0ff */
.L_x_83:
[----:B------:R-:W-:Y:S01]  /*3460*/  LEA R37, R31, 0xc0800000, 0x17 ;  /* 0xc08000001f257811 */ /* 0x000fe200078eb8ff */
[----:B------:R-:W-:Y:S01]  /*3470*/  VIADD R34, R33, 0xffffff81 ;  /* 0xffffff8121227836 */ /* 0x000fe20000000000 */
[----:B------:R-:W-:Y:S02]  /*3480*/  BSSY.RECONVERGENT B1, `(.L_x_88) ;  /* 0x0000035000017945 */ /* 0x000fe40003800200 */
[----:B------:R-:W-:Y:S01]  /*3490*/  IADD3 R37, PT, PT, -R37, R2, RZ ;  /* 0x0000000225257210 */ /* 0x000fe20007ffe1ff */
[C---:B------:R-:W-:Y:S01]  /*34a0*/  IMAD R3, R34.reuse, -0x800000, R3 ;  /* 0xff80000022037824 */ /* 0x040fe200078e0203 */
[----:B------:R-:W-:Y:S02]  /*34b0*/  IADD3 R31, PT, PT, R34, 0x7f, -R31 ;  /* 0x0000007f221f7810 */ /* 0x000fe40007ffe81f */
[----:B------:R-:W0:Y:S01]  /*34c0*/  MUFU.RCP R35, R37 ;  /* 0x0000002500237308 */ /* 0x000e220000001000 */
[----:B------:R-:W-:-:S04]  /*34d0*/  FADD.FTZ R2, -R37, -RZ ;  /* 0x800000ff25027221 */ /* 0x000fc80000010100 */
[----:B0-----:R-:W-:-:S04]  /*34e0*/  FFMA R36, R35, R2, 1 ;  /* 0x3f80000023247423 */ /* 0x001fc80000000002 */
[----:B------:R-:W-:Y:S01]  /*34f0*/  FFMA R33, R35, R36, R35 ;  /* 0x0000002423217223 */ /* 0x000fe20000000023 */
[----:B------:R-:W-:-:S03]  /*3500*/  IADD3 R35, PT, PT, R31, R32, RZ ;  /* 0x000000201f237210 */ /* 0x000fc60007ffe0ff */
[----:B------:R-:W-:-:S04]  /*3510*/  FFMA R36, R3, R33, RZ ;  /* 0x0000002103247223 */ /* 0x000fc800000000ff */
[----:B------:R-:W-:-:S04]  /*3520*/  FFMA R34, R2, R36, R3 ;  /* 0x0000002402227223 */ /* 0x000fc80000000003 */
[----:B------:R-:W-:-:S04]  /*3530*/  FFMA R34, R33, R34, R36 ;  /* 0x0000002221227223 */ /* 0x000fc80000000024 */
[----:B------:R-:W-:-:S04]  /*3540*/  FFMA R3, R2, R34, R3 ;  /* 0x0000002202037223 */ /* 0x000fc80000000003 */
[----:B------:R-:W-:-:S05]  /*3550*/  FFMA R2, R33, R3, R34 ;  /* 0x0000000321027223 */ /* 0x000fca0000000022 */
[----:B------:R-:W-:-:S04]  /*3560*/  SHF.R.U32.HI R32, RZ, 0x17, R2 ;  /* 0x00000017ff207819 */ /* 0x000fc80000011602 */
[----:B------:R-:W-:-:S04]  /*3570*/  LOP3.LUT R32, R32, 0xff, RZ, 0xc0, !PT ;  /* 0x000000ff20207812 */ /* 0x000fc800078ec0ff */
[----:B------:R-:W-:-:S05]  /*3580*/  IADD3 R31, PT, PT, R32, R35, RZ ;  /* 0x00000023201f7210 */ /* 0x000fca0007ffe0ff */
[----:B------:R-:W-:-:S05]  /*3590*/  VIADD R32, R31, 0xffffffff ;  /* 0xffffffff1f207836 */ /* 0x000fca0000000000 */
[----:B------:R-:W-:-:S13]  /*35a0*/  ISETP.GE.U32.AND P4, PT, R32, 0xfe, PT ;  /* 0x000000fe2000780c */ /* 0x000fda0003f86070 */
[----:B------:R-:W-:Y:S05]  /*35b0*/  @!P4 BRA `(.L_x_89) ;  /* 0x000000000080c947 */ /* 0x000fea0003800000 */
[----:B------:R-:W-:-:S13]  /*35c0*/  ISETP.GT.AND P4, PT, R31, 0xfe, PT ;  /* 0x000000fe1f00780c */ /* 0x000fda0003f84270 */
[----:B------:R-:W-:Y:S05]  /*35d0*/  @P4 BRA `(.L_x_90) ;  /* 0x00000000006c4947 */ /* 0x000fea0003800000 */
[----:B------:R-:W-:-:S13]  /*35e0*/  ISETP.GE.AND P4, PT, R31, 0x1, PT ;  /* 0x000000011f00780c */ /* 0x000fda0003f86270 */
[----:B------:R-:W-:Y:S05]  /*35f0*/  @P4 BRA `(.L_x_91) ;  /* 0x0000000000744947 */ /* 0x000fea0003800000 */
[----:B------:R-:W-:Y:S02]  /*3600*/  ISETP.GE.AND P4, PT, R31, -0x18, PT ;  /* 0xffffffe81f00780c */ /* 0x000fe40003f86270 */
[----:B------:R-:W-:-:S11]  /*3610*/  LOP3.LUT R2, R2, 0x80000000, RZ, 0xc0, !PT ;  /* 0x8000000002027812 */ /* 0x000fd600078ec0ff */
[----:B------:R-:W-:Y:S05]  /*3620*/  @!P4 BRA `(.L_x_91) ;  /* 0x000000000068c947 */ /* 0x000fea0003800000 */
[CCC-:B------:R-:W-:Y:S01]  /*3630*/  FFMA.RZ R32, R33.reuse, R3.reuse, R34.reuse ;  /* 0x0000000321207223 */ /* 0x1c0fe2000000c022 */
[CCC-:B------:R-:W-:Y:S01]  /*3640*/  FFMA.RP R35, R33.reuse, R3.reuse, R34.reuse ;  /* 0x0000000321237223 */ /* 0x1c0fe20000008022 */
[----:B------:R-:W-:Y:S01]  /*3650*/  FFMA.RM R34, R33, R3, R34 ;  /* 0x0000000321227223 */ /* 0x000fe20000004022 */
[C---:B------:R-:W-:Y:S02]  /*3660*/  IADD3 R3, PT, PT, R31.reuse, 0x20, RZ ;  /* 0x000000201f037810 */ /* 0x040fe40007ffe0ff */
[----:B------:R-:W-:Y:S02]  /*3670*/  LOP3.LUT R32, R32, 0x7fffff, RZ, 0xc0, !PT ;  /* 0x007fffff20207812 */ /* 0x000fe400078ec0ff */
[C---:B------:R-:W-:Y:S02]  /*3680*/  ISETP.NE.AND P6, PT, R31.reuse, RZ, PT ;  /* 0x000000ff1f00720c */ /* 0x040fe40003fc5270 */
[----:B------:R-:W-:Y:S02]  /*3690*/  LOP3.LUT R32, R32, 0x800000, RZ, 0xfc, !PT ;  /* 0x0080000020207812 */ /* 0x000fe400078efcff */
[----:B------:R-:W-:-:S02]  /*36a0*/  ISETP.NE.AND P5, PT, R31, RZ, PT ;  /* 0x000000ff1f00720c */ /* 0x000fc40003fa5270 */
[----:B------:R-:W-:Y:S02]  /*36b0*/  IADD3 R31, PT, PT, -R31, RZ, RZ ;  /* 0x000000ff1f1f7210 */ /* 0x000fe40007ffe1ff */
[----:B------:R-:W-:Y:S02]  /*36c0*/  SHF.L.U32 R3, R32, R3, RZ ;  /* 0x0000000320037219 */ /* 0x000fe400000006ff */
[----:B------:R-:W-:Y:S02]  /*36d0*/  FSETP.NEU.FTZ.AND P4, PT, R35, R34, PT ;  /* 0x000000222300720b */ /* 0x000fe40003f9d000 */
[----:B------:R-:W-:Y:S02]  /*36e0*/  SEL R31, R31, RZ, P6 ;  /* 0x000000ff1f1f7207 */ /* 0x000fe40003000000 */
[----:B------:R-:W-:Y:S02]  /*36f0*/  ISETP.NE.AND P5, PT, R3, RZ, P5 ;  /* 0x000000ff0300720c */ /* 0x000fe40002fa5270 */
[----:B------:R-:W-:-:S02]  /*3700*/  SHF.R.U32.HI R32, RZ, R31, R32 ;  /* 0x0000001fff207219 */ /* 0x000fc40000011620 */
[----:B------:R-:W-:Y:S02]  /*3710*/  PLOP3.LUT P4, PT, P4, P5, PT, 0xf8, 0x8f ;  /* 0x00000000008f781c */ /* 0x000fe4000278bf70 */
[----:B------:R-:W-:Y:S02]  /*3720*/  SHF.R.U32.HI R31, RZ, 0x1, R32 ;  /* 0x00000001ff1f7819 */ /* 0x000fe40000011620 */
[----:B------:R-:W-:-:S04]  /*3730*/  SEL R34, RZ, 0x1, !P4 ;  /* 0x00000001ff227807 */ /* 0x000fc80006000000 */
[----:B------:R-:W-:-:S04]  /*3740*/  LOP3.LUT R3, R34, 0x1, R31, 0xf8, !PT ;  /* 0x0000000122037812 */ /* 0x000fc800078ef81f */
[----:B------:R-:W-:-:S05]  /*3750*/  LOP3.LUT R32, R3, R32, RZ, 0xc0, !PT ;  /* 0x0000002003207212 */ /* 0x000fca00078ec0ff */
[----:B------:R-:W-:-:S05]  /*3760*/  IMAD.IADD R31, R31, 0x1, R32 ;  /* 0x000000011f1f7824 */ /* 0x000fca00078e0220 */
[----:B------:R-:W-:Y:S01]  /*3770*/  LOP3.LUT R2, R31, R2, RZ, 0xfc, !PT ;  /* 0x000000021f027212 */ /* 0x000fe200078efcff */
[----:B------:R-:W-:Y:S06]  /*3780*/  BRA `(.L_x_91) ;  /* 0x0000000000107947 */ /* 0x000fec0003800000 */
.L_x_90:
[----:B------:R-:W-:-:S04]  /*3790*/  LOP3.LUT R2, R2, 0x80000000, RZ, 0xc0, !PT ;  /* 0x8000000002027812 */ /* 0x000fc800078ec0ff */
[----:B------:R-:W-:Y:S01]  /*37a0*/  LOP3.LUT R2, R2, 0x7f800000, RZ, 0xfc, !PT ;  /* 0x7f80000002027812 */ /* 0x000fe200078efcff */
[----:B------:R-:W-:Y:S06]  /*37b0*/  BRA `(.L_x_91) ;  /* 0x0000000000047947 */ /* 0x000fec0003800000 */
.L_x_89:
[----:B------:R-:W-:-:S07]  /*37c0*/  LEA R2, R35, R2, 0x17 ;  /* 0x0000000223027211 */ /* 0x000fce00078eb8ff */
.L_x_91:
[----:B------:R-:W-:Y:S05]  /*37d0*/  BSYNC.RECONVERGENT B1 ;  /* 0x0000000000017941 */ /* 0x000fea0003800200 */
.L_x_88:
[----:B------:R-:W-:Y:S05]  /*37e0*/  BRA `(.L_x_92) ;  /* 0x0000000000207947 */ /* 0x000fea0003800000 */
.L_x_87:
[----:B------:R-:W-:-:S04]  /*37f0*/  LOP3.LUT R2, R2, 0x80000000, R3, 0x48, !PT ;  /* 0x8000000002027812 */ /* 0x000fc800078e4803 */
[----:B------:R-:W-:Y:S01]  /*3800*/  LOP3.LUT R2, R2, 0x7f800000, RZ, 0xfc, !PT ;  /* 0x7f80000002027812 */ /* 0x000fe200078efcff */
[----:B------:R-:W-:Y:S06]  /*3810*/  BRA `(.L_x_92) ;  /* 0x0000000000147947 */ /* 0x000fec0003800000 */
.L_x_86:
[----:B------:R-:W-:Y:S01]  /*3820*/  LOP3.LUT R2, R2, 0x80000000, R3, 0x48, !PT ;  /* 0x8000000002027812 */ /* 0x000fe200078e4803 */
[----:B------:R-:W-:Y:S06]  /*3830*/  BRA `(.L_x_92) ;  /* 0x00000000000c7947 */ /* 0x000fec0003800000 */
.L_x_85:
[----:B------:R-:W0:Y:S01]  /*3840*/  MUFU.RSQ R2, -QNAN ;  /* 0xffc0000000027908 */ /* 0x000e220000001400 */
[----:B------:R-:W-:Y:S05]  /*3850*/  BRA `(.L_x_92) ;  /* 0x0000000000047947 */ /* 0x000fea0003800000 */
.L_x_84:
[----:B------:R-:W-:-:S07]  /*3860*/  FADD.FTZ R2, R3, R2 ;  /* 0x0000000203027221 */ /* 0x000fce0000010000 */
.L_x_92:
[----:B------:R-:W-:Y:S05]  /*3870*/  BSYNC.RECONVERGENT B0 ;  /* 0x0000000000007941 */ /* 0x000fea0003800200 */
.L_x_82:
[----:B------:R-:W-:-:S04]  /*3880*/  HFMA2 R31, -RZ, RZ, 0, 0 ;  /* 0x00000000ff1f7431 */ /* 0x000fc800000001ff */
[----:B0-----:R-:W-:Y:S05]  /*3890*/  RET.REL.NODEC R30 `(_Z19draw_bev_all_kerneliiiiiiiffffffPKfS0_PfS1_) ;  /* 0xffffffc41ed87950 */ /* 0x001fea0003c3ffff */
.L_x_93:
[----:B------:R-:W-:-:S00]  /*38a0*/  BRA `(.L_x_93) ;  /* 0xfffffffc00fc7947 */ /* 0x000fc0000383ffff */
[----:B------:R-:W-:-:S00]  /*38b0*/  NOP ;  /* 0x0000000000007918 */ /* 0x000fc00000000000 */
        /* <DEDUP_REMOVED lines=12> */
.L_x_145:


//--------------------- .text._Z18draw_center_kerneliiiiiiiffPKfPfPiS2_S2_S1_S2_ --------------------------
	.section	.text._Z18draw_center_kerneliiiiiiiffPKfPfPiS2_S2_S1_S2_,"ax",@progbits
	.align	128
        .global         _Z18draw_center_kerneliiiiiiiffPKfPfPiS2_S2_S1_S2_
        .type           _Z18draw_center_kerneliiiiiiiffPKfPfPiS2_S2_S1_S2_,@function
        .size           _Z18draw_center_kerneliiiiiiiffPKfPfPiS2_S2_S1_S2_,(.L_x_148 - _Z18draw_center_kerneliiiiiiiffPKfPfPiS2_S2_S1_S2_)
        .other          _Z18draw_center_kerneliiiiiiiffPKfPfPiS2_S2_S1_S2_,@"STO_CUDA_ENTRY STV_DEFAULT"
_Z18draw_center_kerneliiiiiiiffPKfPfPiS2_S2_S1_S2_:
.text._Z18draw_center_kerneliiiiiiiffPKfPfPiS2_S2_S1_S2_:
        /* <DEDUP_REMOVED lines=10> */
[----:B------:R-:W0:Y:S01]  /*00a0*/  LDCU.64 UR8, c[0x0][0x3a8] ;  /* 0x00007500ff0877ac */ /* 0x000e220008000a00 */
[----:B------:R-:W-:Y:S01]  /*00b0*/  IMAD R2, R5, UR4, RZ ;  /* 0x0000000405027c24 */ /* 0x000fe2000f8e02ff */
[----:B------:R-:W1:Y:S01]  /*00c0*/  LDC R20, c[0x0][0x38c] ;  /* 0x0000e300ff147b82 */ /* 0x000e620000000800 */
[----:B------:R-:W-:Y:S01]  /*00d0*/  IMAD R3, R0, 0x5, RZ ;  /* 0x0000000500037824 */ /* 0x000fe200078e02ff */
[----:B------:R-:W2:Y:S01]  /*00e0*/  LDCU.64 UR6, c[0x0][0x358] ;  /* 0x00006b00ff0677ac */ /* 0x000ea20008000a00 */
[----:B------:R-:W-:-:S03]  /*00f0*/  IMAD R2, R2, 0x5, RZ ;  /* 0x0000000502027824 */ /* 0x000fc600078e02ff */
[----:B------:R-:W-:Y:S02]  /*0100*/  SHF.R.S32.HI R5, RZ, 0x1f, R3 ;  /* 0x0000001fff057819 */ /* 0x000fe40000011403 */
[----:B------:R-:W-:-:S04]  /*0110*/  IADD3 R3, P0, PT, R2, R3, RZ ;  /* 0x0000000302037210 */ /* 0x000fc80007f1e0ff */
[----:B------:R-:W-:Y:S02]  /*0120*/  LEA.HI.X.SX32 R2, R2, R5, 0x1, P0 ;  /* 0x0000000502027211 */ /* 0x000fe400000f0eff */
[----:B0-----:R-:W-:-:S04]  /*0130*/  LEA R6, P0, R3, UR8, 0x2 ;  /* 0x0000000803067c11 */ /* 0x001fc8000f8010ff */
[----:B------:R-:W-:-:S05]  /*0140*/  LEA.HI.X R7, R3, UR9, R2, 0x2, P0 ;  /* 0x0000000903077c11 */ /* 0x000fca00080f1402 */
[----:B--2---:R-:W2:Y:S01]  /*0150*/  LDG.E R21, desc[UR6][R6.64+0x10] ;  /* 0x0000100606157981 */ /* 0x004ea2000c1e1900 */
[----:B-1----:R-:W-:Y:S01]  /*0160*/  IMAD R20, R20, UR4, RZ ;  /* 0x0000000414147c24 */ /* 0x002fe2000f8e02ff */
[----:B--2---:R-:W0:Y:S02]  /*0170*/  F2I.TRUNC.NTZ R21, R21 ;  /* 0x0000001500157305 */ /* 0x004e24000020f100 */
[----:B0-----:R-:W-:-:S13]  /*0180*/  ISETP.NE.AND P0, PT, R21, RZ, PT ;  /* 0x000000ff1500720c */ /* 0x001fda0003f05270 */
[----:B------:R-:W-:Y:S05]  /*0190*/  @!P0 EXIT ;  /* 0x000000000000894d */ /* 0x000fea0003800000 */
[----:B------:R-:W2:Y:S01]  /*01a0*/  LDG.E R11, desc[UR6][R6.64+0x8] ;  /* 0x00000806060b7981 */ /* 0x000ea2000c1e1900 */
[----:B------:R-:W0:Y:S01]  /*01b0*/  LDC R9, c[0x0][0x39c] ;  /* 0x0000e700ff097b82 */ /* 0x000e220000000800 */
[----:B------:R-:W1:Y:S02]  /*01c0*/  LDCU UR4, c[0x0][0x388] ;  /* 0x00007100ff0477ac */ /* 0x000e640008000800 */
[----:B------:R-:W2:Y:S04]  /*01d0*/  LDG.E R8, desc[UR6][R6.64] ;  /* 0x0000000606087981 */ /* 0x000ea8000c1e1900 */
[----:B------:R3:W5:Y:S04]  /*01e0*/  LDG.E R5, desc[UR6][R6.64+0xc] ;  /* 0x00000c0606057981 */ /* 0x000768000c1e1900 */
[----:B------:R3:W5:Y:S01]  /*01f0*/  LDG.E R2, desc[UR6][R6.64+0x4] ;  /* 0x0000040606027981 */ /* 0x000762000c1e1900 */
[----:B------:R-:W-:Y:S01]  /*0200*/  BSSY.RECONVERGENT B0, `(.L_x_94) ;  /* 0x0000010000007945 */ /* 0x000fe20003800200 */
[----:B-1----:R-:W-:Y:S01]  /*0210*/  IMAD R18, R20, UR4, RZ ;  /* 0x0000000414127c24 */ /* 0x002fe2000f8e02ff */
[----:B0-----:R-:W0:Y:S02]  /*0220*/  MUFU.RCP R0, R9 ;  /* 0x0000000900007308 */ /* 0x001e240000001000 */
[----:B0-----:R-:W-:-:S04]  /*0230*/  FFMA R3, R0, -R9, 1 ;  /* 0x3f80000000037423 */ /* 0x001fc80000000809 */
[----:B------:R-:W-:Y:S01]  /*0240*/  FFMA R3, R0, R3, R0 ;  /* 0x0000000300037223 */ /* 0x000fe20000000000 */
[----:B--2---:R-:W-:-:S04]  /*0250*/  FADD R0, R11, -R8 ;  /* 0x800000080b007221 */ /* 0x004fc80000000000 */
[----:B------:R-:W0:Y:S01]  /*0260*/  FCHK P0, R0, R9 ;  /* 0x0000000900007302 */ /* 0x000e220000000000 */
[----:B------:R-:W-:-:S04]  /*0270*/  FFMA R19, R0, R3, RZ ;  /* 0x0000000300137223 */ /* 0x000fc800000000ff */
[----:B------:R-:W-:-:S04]  /*0280*/  FFMA R4, R19, -R9, R0 ;  /* 0x8000000913047223 */ /* 0x000fc80000000000 */
[----:B------:R-:W-:Y:S01]  /*0290*/  FFMA R19, R3, R4, R19 ;  /* 0x0000000403137223 */ /* 0x000fe20000000013 */
[----:B0--3--:R-:W-:Y:S06]  /*02a0*/  @!P0 BRA `(.L_x_95) ;  /* 0x0000000000148947 */ /* 0x009fec0003800000 */
[----:B------:R-:W0:Y:S01]  /*02b0*/  LDCU UR4, c[0x0][0x39c] ;  /* 0x00007380ff0477ac */ /* 0x000e220008000800 */
[----:B------:R-:W-:Y:S01]  /*02c0*/  MOV R16, 0x2f0 ;  /* 0x000002f000107802 */ /* 0x000fe20000000f00 */
[----:B0-----:R-:W-:-:S07]  /*02d0*/  IMAD.U32 R3, RZ, RZ, UR4 ;  /* 0x00000004ff037e24 */ /* 0x001fce000f8e00ff */
[----:B-----5:R-:W-:Y:S05]  /*02e0*/  CALL.REL.NOINC `($__internal_4_$__cuda_sm3x_div_rn_noftz_f32_slowpath) ;  /* 0x0000001800e47944 */ /* 0x020fea0003c00000 */
[----:B------:R-:W-:-:S07]  /*02f0*/  IMAD.MOV.U32 R19, RZ, RZ, R0 ;  /* 0x000000ffff137224 */ /* 0x000fce00078e0000 */
.L_x_95:
[----:B------:R-:W-:Y:S05]  /*0300*/  BSYNC.RECONVERGENT B0 ;  /* 0x0000000000007941 */ /* 0x000fea0003800200 */
.L_x_94:
[----:B------:R-:W0:Y:S01]  /*0310*/  LDC R7, c[0x0][0x39c] ;  /* 0x0000e700ff077b82 */ /* 0x000e220000000800 */
[----:B-----5:R-:W-:Y:S01]  /*0320*/  FADD R0, R5, -R2 ;  /* 0x8000000205007221 */ /* 0x020fe20000000000 */
        /* <DEDUP_REMOVED lines=12> */
[----:B------:R-:W-:Y:S05]  /*03f0*/  CALL.REL.NOINC `($__internal_4_$__cuda_sm3x_div_rn_noftz_f32_slowpath) ;  /* 0x0000001800a07944 */ /* 0x000fea0003c00000 */
[----:B------:R-:W-:-:S07]  /*0400*/  IMAD.MOV.U32 R15, RZ, RZ, R0 ;  /* 0x000000ffff0f7224 */ /* 0x000fce00078e0000 */
.L_x_97:
[----:B------:R-:W-:Y:S05]  /*0410*/  BSYNC.RECONVERGENT B0 ;  /* 0x0000000000007941 */ /* 0x000fea0003800200 */
.L_x_96:
[----:B------:R-:W0:Y:S01]  /*0420*/  LDC R9, c[0x0][0x3a0] ;  /* 0x0000e800ff097b82 */ /* 0x000e220000000800 */
[----:B------:R-:W-:Y:S01]  /*0430*/  FRND.CEIL R7, R15 ;  /* 0x0000000f00077307 */ /* 0x000fe20000209000 */
[----:B------:R-:W-:Y:S07]  /*0440*/  BSSY.RECONVERGENT B0, `(.L_x_98) ;  /* 0x0000012000007945 */ /* 0x000fee0003800200 */
[----:B------:R-:W1:Y:S01]  /*0450*/  FRND.CEIL R6, R19 ;  /* 0x0000001300067307 */ /* 0x000e620000209000 */
[----:B0-----:R-:W-:Y:S01]  /*0460*/  FADD R3, R9, 1 ;  /* 0x3f80000009037421 */ /* 0x001fe20000000000 */
[----:B-1----:R-:W-:Y:S01]  /*0470*/  FMUL R0, R7, R6 ;  /* 0x0000000607007220 */ /* 0x002fe20000400000 */
[----:B------:R-:W-:-:S05]  /*0480*/  FADD R9, -R9, 1 ;  /* 0x3f80000009097421 */ /* 0x000fca0000000100 */
        /* <DEDUP_REMOVED lines=11> */
[----:B------:R-:W-:Y:S05]  /*0540*/  CALL.REL.NOINC `($__internal_4_$__cuda_sm3x_div_rn_noftz_f32_slowpath) ;  /* 0x00000018004c7944 */ /* 0x000fea0003c00000 */
[----:B------:R-:W-:-:S07]  /*0550*/  MOV R10, R0 ;  /* 0x00000000000a7202 */ /* 0x000fce0000000f00 */
.L_x_99:
[----:B------:R-:W-:Y:S05]  /*0560*/  BSYNC.RECONVERGENT B0 ;  /* 0x0000000000007941 */ /* 0x000fea0003800200 */
.L_x_98:
[----:B------:R-:W-:Y:S01]  /*0570*/  FMUL R3, R10, 4 ;  /* 0x408000000a037820 */ /* 0x000fe20000400000 */
[----:B------:R-:W-:Y:S03]  /*0580*/  BSSY.RECONVERGENT B0, `(.L_x_100) ;  /* 0x000000e000007945 */ /* 0x000fe60003800200 */
[----:B------:R-:W-:-:S04]  /*0590*/  FFMA R10, R4, R4, -R3 ;  /* 0x00000004040a7223 */ /* 0x000fc80000000803 */
[----:B------:R-:W-:Y:S01]  /*05a0*/  VIADD R0, R10, 0xf3000000 ;  /* 0xf30000000a007836 */ /* 0x000fe20000000000 */
[----:B------:R0:W1:Y:S04]  /*05b0*/  MUFU.RSQ R3, R10 ;  /* 0x0000000a00037308 */ /* 0x0000680000001400 */
[----:B------:R-:W-:-:S13]  /*05c0*/  ISETP.GT.U32.AND P0, PT, R0, 0x727fffff, PT ;  /* 0x727fffff0000780c */ /* 0x000fda0003f04070 */
[----:B01----:R-:W-:Y:S05]  /*05d0*/  @!P0 BRA `(.L_x_101) ;  /* 0x0000000000108947 */ /* 0x003fea0003800000 */
[----:B------:R-:W-:-:S07]  /*05e0*/  MOV R23, 0x600 ;  /* 0x0000060000177802 */ /* 0x000fce0000000f00 */
[----:B------:R-:W-:Y:S05]  /*05f0*/  CALL.REL.NOINC `($__internal_3_$__cuda_sm20_sqrt_rn_f32_slowpath) ;  /* 0x0000001400c47944 */ /* 0x000fea0003c00000 */
[----:B------:R-:W-:Y:S01]  /*0600*/  IMAD.MOV.U32 R13, RZ, RZ, R10 ;  /* 0x000000ffff0d7224 */ /* 0x000fe200078e000a */
[----:B------:R-:W-:Y:S06]  /*0610*/  BRA `(.L_x_102) ;  /* 0x0000000000107947 */ /* 0x000fec0003800000 */
.L_x_101:
[----:B------:R-:W-:Y:S01]  /*0620*/  FMUL.FTZ R13, R10, R3 ;  /* 0x000000030a0d7220 */ /* 0x000fe20000410000 */
[----:B------:R-:W-:-:S03]  /*0630*/  FMUL.FTZ R3, R3, 0.5 ;  /* 0x3f00000003037820 */ /* 0x000fc60000410000 */
[----:B------:R-:W-:-:S04]  /*0640*/  FFMA R0, -R13, R13, R10 ;  /* 0x0000000d0d007223 */ /* 0x000fc8000000010a */
[----:B------:R-:W-:-:S07]  /*0650*/  FFMA R13, R0, R3, R13 ;  /* 0x00000003000d7223 */ /* 0x000fce000000000d */
.L_x_102:
[----:B------:R-:W-:Y:S05]  /*0660*/  BSYNC.RECONVERGENT B0 ;  /* 0x0000000000007941 */ /* 0x000fea0003800200 */
.L_x_100:
[----:B------:R-:W-:Y:S01]  /*0670*/  FMUL R0, R6, R9 ;  /* 0x0000000906007220 */ /* 0x000fe20000400000 */
[----:B------:R-:W-:Y:S01]  /*0680*/  FADD R3, R4, R4 ;  /* 0x0000000404037221 */ /* 0x000fe20000000000 */
[----:B------:R-:W-:Y:S02]  /*0690*/  BSSY.RECONVERGENT B0, `(.L_x_103) ;  /* 0x0000012000007945 */ /* 0x000fe40003800200 */
[----:B------:R-:W-:-:S04]  /*06a0*/  FMUL R0, R7, R0 ;  /* 0x0000000007007220 */ /* 0x000fc80000400000 */
[----:B------:R-:W-:-:S04]  /*06b0*/  FMUL R0, R0, -16 ;  /* 0xc180000000007820 */ /* 0x000fc80000400000 */
[----:B------:R-:W-:-:S04]  /*06c0*/  FFMA R9, R3, R3, R0 ;  /* 0x0000000303097223 */ /* 0x000fc80000000000 */
[----:B------:R-:W-:Y:S01]  /*06d0*/  VIADD R0, R9, 0xf3000000 ;  /* 0xf300000009007836 */ /* 0x000fe20000000000 */
[----:B------:R0:W1:Y:S04]  /*06e0*/  MUFU.RSQ R12, R9 ;  /* 0x00000009000c7308 */ /* 0x0000680000001400 */
[----:B------:R-:W-:Y:S01]  /*06f0*/  ISETP.GT.U32.AND P0, PT, R0, 0x727fffff, PT ;  /* 0x727fffff0000780c */ /* 0x000fe20003f04070 */
[----:B------:R-:W-:-:S04]  /*0700*/  FADD R0, R4, R13 ;  /* 0x0000000d04007221 */ /* 0x000fc80000000000 */
[----:B------:R-:W-:-:S08]  /*0710*/  FMUL R0, R0, 0.5 ;  /* 0x3f00000000007820 */ /* 0x000fd00000400000 */
[----:B01----:R-:W-:Y:S05]  /*0720*/  @!P0 BRA `(.L_x_104) ;  /* 0x0000000000108947 */ /* 0x003fea0003800000 */
[----:B------:R-:W-:Y:S01]  /*0730*/  IMAD.MOV.U32 R10, RZ, RZ, R9 ;  /* 0x000000ffff0a7224 */ /* 0x000fe200078e0009 */
[----:B------:R-:W-:-:S07]  /*0740*/  MOV R23, 0x760 ;  /* 0x0000076000177802 */ /* 0x000fce0000000f00 */
[----:B------:R-:W-:Y:S05]  /*0750*/  CALL.REL.NOINC `($__internal_3_$__cuda_sm20_sqrt_rn_f32_slowpath) ;  /* 0x00000014006c7944 */ /* 0x000fea0003c00000 */
[----:B------:R-:W-:Y:S05]  /*0760*/  BRA `(.L_x_105) ;  /* 0x0000000000107947 */ /* 0x000fea0003800000 */
.L_x_104:
[----:B------:R-:W-:Y:S01]  /*0770*/  FMUL.FTZ R10, R9, R12 ;  /* 0x0000000c090a7220 */ /* 0x000fe20000410000 */
[----:B------:R-:W-:-:S03]  /*0780*/  FMUL.FTZ R12, R12, 0.5 ;  /* 0x3f0000000c0c7820 */ /* 0x000fc60000410000 */
[----:B------:R-:W-:-:S04]  /*0790*/  FFMA R9, -R10, R10, R9 ;  /* 0x0000000a0a097223 */ /* 0x000fc80000000109 */
[----:B------:R-:W-:-:S07]  /*07a0*/  FFMA R10, R9, R12, R10 ;  /* 0x0000000c090a7223 */ /* 0x000fce000000000a */
.L_x_105:
[----:B------:R-:W-:Y:S05]  /*07b0*/  BSYNC.RECONVERGENT B0 ;  /* 0x0000000000007941 */ /* 0x000fea0003800200 */
.L_x_103:
        /* <DEDUP_REMOVED lines=16> */
[----:B------:R-:W-:Y:S01]  /*08c0*/  IMAD.MOV.U32 R10, RZ, RZ, R6 ;  /* 0x000000ffff0a7224 */ /* 0x000fe200078e0006 */
[----:B------:R-:W-:-:S07]  /*08d0*/  MOV R23, 0x8f0 ;  /* 0x000008f000177802 */ /* 0x000fce0000000f00 */
[----:B------:R-:W-:Y:S05]  /*08e0*/  CALL.REL.NOINC `($__internal_3_$__cuda_sm20_sqrt_rn_f32_slowpath) ;  /* 0x0000001400087944 */ /* 0x000fea0003c00000 */
[----:B------:R-:W-:Y:S01]  /*08f0*/  IMAD.MOV.U32 R23, RZ, RZ, R10 ;  /* 0x000000ffff177224 */ /* 0x000fe200078e000a */
[----:B------:R-:W-:Y:S06]  /*0900*/  BRA `(.L_x_108) ;  /* 0x0000000000107947 */ /* 0x000fec0003800000 */
.L_x_107:
[----:B------:R-:W-:Y:S01]  /*0910*/  FMUL.FTZ R23, R6, R7 ;  /* 0x0000000706177220 */ /* 0x000fe20000410000 */
[----:B------:R-:W-:-:S03]  /*0920*/  FMUL.FTZ R7, R7, 0.5 ;  /* 0x3f00000007077820 */ /* 0x000fc60000410000 */
[----:B------:R-:W-:-:S04]  /*0930*/  FFMA R6, -R23, R23, R6 ;  /* 0x0000001717067223 */ /* 0x000fc80000000106 */
[----:B------:R-:W-:-:S07]  /*0940*/  FFMA R23, R6, R7, R23 ;  /* 0x0000000706177223 */ /* 0x000fce0000000017 */
.L_x_108:
[----:B------:R-:W-:Y:S05]  /*0950*/  BSYNC.RECONVERGENT B0 ;  /* 0x0000000000007941 */ /* 0x000fea0003800200 */
.L_x_106:
[----:B------:R-:W0:Y:S01]  /*0960*/  LDCU.64 UR4, c[0x0][0x398] ;  /* 0x00007300ff0477ac */ /* 0x000e220008000a00 */
[----:B------:R-:W-:Y:S02]  /*0970*/  IMAD.MOV.U32 R12, RZ, RZ, 0x1 ;  /* 0x00000001ff0c7424 */ /* 0x000fe400078e00ff */
[----:B------:R-:W-:Y:S01]  /*0980*/  FADD R14, R11, R8 ;  /* 0x000000080b0e7221 */ /* 0x000fe20000000000 */
[----:B------:R-:W-:Y:S01]  /*0990*/  FADD R23, R4, R23 ;  /* 0x0000001704177221 */ /* 0x000fe20000000000 */
[----:B------:R-:W-:Y:S02]  /*09a0*/  BSSY.RECONVERGENT B0, `(.L_x_109) ;  /* 0x000001b000007945 */ /* 0x000fe40003800200 */
[----:B------:R-:W1:Y:S01]  /*09b0*/  F2F.F64.F32 R8, R14 ;  /* 0x0000000e00087310 */ /* 0x000e620000201800 */
[----:B------:R-:W-:-:S05]  /*09c0*/  FMUL R23, R23, 0.5 ;  /* 0x3f00000017177820 */ /* 0x000fca0000400000 */
[----:B------:R-:W-:Y:S02]  /*09d0*/  FMNMX3 R0, R0, R3, R23, PT ;  /* 0x0000000300007276 */ /* 0x000fe40003800017 */
[----:B0-----:R-:W0:Y:S01]  /*09e0*/  F2F.F64.F32 R6, UR5 ;  /* 0x0000000500067d10 */ /* 0x001e220008201800 */
[----:B-1----:R-:W-:-:S07]  /*09f0*/  DMUL R8, R8, 0.5 ;  /* 0x3fe0000008087828 */ /* 0x002fce0000000000 */
[----:B------:R-:W1:Y:S03]  /*0a00*/  F2I.TRUNC.NTZ R0, R0 ;  /* 0x0000000000007305 */ /* 0x000e66000020f100 */
[----:B------:R-:W-:-:S05]  /*0a10*/  FSETP.GEU.AND P1, PT, |R9|, 6.5827683646048100446e-37, PT ;  /* 0x036000000900780b */ /* 0x000fca0003f2e200 */
[----:B0-----:R-:W0:Y:S01]  /*0a20*/  MUFU.RCP64H R13, R7 ;  /* 0x00000007000d7308 */ /* 0x001e220000001800 */
[----:B-1----:R-:W-:Y:S01]  /*0a30*/  VIMNMX R14, PT, PT, R0, UR4, !PT ;  /* 0x00000004000e7c48 */ /* 0x002fe2000ffe0100 */
[----:B0-----:R-:W-:-:S08]  /*0a40*/  DFMA R16, -R6, R12, 1 ;  /* 0x3ff000000610742b */ /* 0x001fd0000000010c */
[----:B------:R-:W-:-:S08]  /*0a50*/  DFMA R16, R16, R16, R16 ;  /* 0x000000101010722b */ /* 0x000fd00000000010 */
[----:B------:R-:W-:-:S08]  /*0a60*/  DFMA R16, R12, R16, R12 ;  /* 0x000000100c10722b */ /* 0x000fd0000000000c */
[----:B------:R-:W-:-:S08]  /*0a70*/  DFMA R10, -R6, R16, 1 ;  /* 0x3ff00000060a742b */ /* 0x000fd00000000110 */
[----:B------:R-:W-:-:S08]  /*0a80*/  DFMA R10, R16, R10, R16 ;  /* 0x0000000a100a722b */ /* 0x000fd00000000010 */
[----:B------:R-:W-:-:S08]  /*0a90*/  DMUL R12, R8, R10 ;  /* 0x0000000a080c7228 */ /* 0x000fd00000000000 */
[----:B------:R-:W-:-:S08]  /*0aa0*/  DFMA R16, -R6, R12, R8 ;  /* 0x0000000c0610722b */ /* 0x000fd00000000108 */
[----:B------:R-:W-:-:S10]  /*0ab0*/  DFMA R12, R10, R16, R12 ;  /* 0x000000100a0c722b */ /* 0x000fd4000000000c */
[----:B------:R-:W-:-:S05]  /*0ac0*/  FFMA R3, RZ, R7, R13 ;  /* 0x00000007ff037223 */ /* 0x000fca000000000d */
[----:B------:R-:W-:-:S13]  /*0ad0*/  FSETP.GT.AND P0, PT, |R3|, 1.469367938527859385e-39, PT ;  /* 0x001000000300780b */ /* 0x000fda0003f04200 */
[----:B------:R-:W-:Y:S05]  /*0ae0*/  @P0 BRA P1, `(.L_x_110) ;  /* 0x0000000000180947 */ /* 0x000fea0000800000 */
[----:B------:R-:W-:Y:S01]  /*0af0*/  IMAD.MOV.U32 R10, RZ, RZ, R6 ;  /* 0x000000ffff0a7224 */ /* 0x000fe200078e0006 */
[----:B------:R-:W-:Y:S02]  /*0b00*/  MOV R11, R7 ;  /* 0x00000007000b7202 */ /* 0x000fe40000000f00 */
[----:B------:R-:W-:-:S07]  /*0b10*/  MOV R0, 0xb30 ;  /* 0x00000b3000007802 */ /* 0x000fce0000000f00 */
[----:B------:R-:W-:Y:S05]  /*0b20*/  CALL.REL.NOINC `($__internal_2_$__cuda_sm20_div_rn_f64_full) ;  /* 0x0000000c000c7944 */ /* 0x000fea0003c00000 */
[----:B------:R-:W-:Y:S02]  /*0b30*/  IMAD.MOV.U32 R12, RZ, RZ, R16 ;  /* 0x000000ffff0c7224 */ /* 0x000fe400078e0010 */
[----:B------:R-:W-:-:S07]  /*0b40*/  IMAD.MOV.U32 R13, RZ, RZ, R17 ;  /* 0x000000ffff0d7224 */ /* 0x000fce00078e0011 */
.L_x_110:
[----:B------:R-:W-:Y:S05]  /*0b50*/  BSYNC.RECONVERGENT B0 ;  /* 0x0000000000007941 */ /* 0x000fea0003800200 */
.L_x_109:
[----:B------:R-:W0:Y:S01]  /*0b60*/  MUFU.RCP64H R9, R7 ;  /* 0x0000000700097308 */ /* 0x000e220000001800 */
[----:B------:R-:W-:Y:S02]  /*0b70*/  IMAD.MOV.U32 R8, RZ, RZ, 0x1 ;  /* 0x00000001ff087424 */ /* 0x000fe400078e00ff */
[----:B------:R-:W-:Y:S01]  /*0b80*/  FADD R0, R5, R2 ;  /* 0x0000000205007221 */ /* 0x000fe20000000000 */
[----:B------:R-:W-:Y:S04]  /*0b90*/  BSSY.RECONVERGENT B0, `(.L_x_111) ;  /* 0x0000018000007945 */ /* 0x000fe80003800200 */
[----:B------:R-:W1:Y:S08]  /*0ba0*/  F2F.F64.F32 R4, R0 ;  /* 0x0000000000047310 */ /* 0x000e700000201800 */
[----:B------:R2:W3:Y:S01]  /*0bb0*/  F2F.F32.F64 R12, R12 ;  /* 0x0000000c000c7310 */ /* 0x0004e20000301000 */
[----:B0-----:R-:W-:-:S02]  /*0bc0*/  DFMA R10, -R6, R8, 1 ;  /* 0x3ff00000060a742b */ /* 0x001fc40000000108 */
[----:B-1----:R-:W-:-:S06]  /*0bd0*/  DMUL R4, R4, 0.5 ;  /* 0x3fe0000004047828 */ /* 0x002fcc0000000000 */
[----:B------:R-:W-:-:S08]  /*0be0*/  DFMA R10, R10, R10, R10 ;  /* 0x0000000a0a0a722b */ /* 0x000fd0000000000a */
[----:B------:R-:W-:Y:S01]  /*0bf0*/  DFMA R10, R8, R10, R8 ;  /* 0x0000000a080a722b */ /* 0x000fe20000000008 */
[----:B------:R-:W-:-:S07]  /*0c00*/  FSETP.GEU.AND P1, PT, |R5|, 6.5827683646048100446e-37, PT ;  /* 0x036000000500780b */ /* 0x000fce0003f2e200 */
[----:B------:R-:W-:-:S08]  /*0c10*/  DFMA R2, -R6, R10, 1 ;  /* 0x3ff000000602742b */ /* 0x000fd0000000010a */
[----:B------:R-:W-:-:S08]  /*0c20*/  DFMA R10, R10, R2, R10 ;  /* 0x000000020a0a722b */ /* 0x000fd0000000000a */
[----:B------:R-:W-:-:S08]  /*0c30*/  DMUL R2, R10, R4 ;  /* 0x000000040a027228 */ /* 0x000fd00000000000 */
[----:B------:R-:W-:-:S08]  /*0c40*/  DFMA R8, -R6, R2, R4 ;  /* 0x000000020608722b */ /* 0x000fd00000000104 */
[----:B------:R-:W-:-:S10]  /*0c50*/  DFMA R2, R10, R8, R2 ;  /* 0x000000080a02722b */ /* 0x000fd40000000002 */
[----:B------:R-:W-:-:S05]  /*0c60*/  FFMA R8, RZ, R7, R3 ;  /* 0x00000007ff087223 */ /* 0x000fca0000000003 */
[----:B------:R-:W-:-:S13]  /*0c70*/  FSETP.GT.AND P0, PT, |R8|, 1.469367938527859385e-39, PT ;  /* 0x001000000800780b */ /* 0x000fda0003f04200 */
[----:B--23--:R-:W-:Y:S05]  /*0c80*/  @P0 BRA P1, `(.L_x_112) ;  /* 0x0000000000200947 */ /* 0x00cfea0000800000 */
[----:B------:R-:W-:Y:S01]  /*0c90*/  IMAD.MOV.U32 R8, RZ, RZ, R4 ;  /* 0x000000ffff087224 */ /* 0x000fe200078e0004 */
[----:B------:R-:W-:Y:S01]  /*0ca0*/  MOV R9, R5 ;  /* 0x0000000500097202 */ /* 0x000fe20000000f00 */
[----:B------:R-:W-:Y:S01]  /*0cb0*/  IMAD.MOV.U32 R10, RZ, RZ, R6 ;  /* 0x000000ffff0a7224 */ /* 0x000fe200078e0006 */
[----:B------:R-:W-:Y:S01]  /*0cc0*/  MOV R0, 0xcf0 ;  /* 0x00000cf000007802 */ /* 0x000fe20000000f00 */
[----:B------:R-:W-:-:S07]  /*0cd0*/  IMAD.MOV.U32 R11, RZ, RZ, R7 ;  /* 0x000000ffff0b7224 */ /* 0x000fce00078e0007 */
[----:B------:R-:W-:Y:S05]  /*0ce0*/  CALL.REL.NOINC `($__internal_2_$__cuda_sm20_div_rn_f64_full) ;  /* 0x00000008009c7944 */ /* 0x000fea0003c00000 */
[----:B------:R-:W-:Y:S02]  /*0cf0*/  IMAD.MOV.U32 R2, RZ, RZ, R16 ;  /* 0x000000ffff027224 */ /* 0x000fe400078e0010 */
[----:B------:R-:W-:-:S07]  /*0d00*/  IMAD.MOV.U32 R3, RZ, RZ, R17 ;  /* 0x000000ffff037224 */ /* 0x000fce00078e0011 */
.L_x_112:
[----:B------:R-:W-:Y:S05]  /*0d10*/  BSYNC.RECONVERGENT B0 ;  /* 0x0000000000007941 */ /* 0x000fea0003800200 */
.L_x_111:
[----:B------:R-:W0:Y:S01]  /*0d20*/  F2I.TRUNC.NTZ R13, R12 ;  /* 0x0000000c000d7305 */ /* 0x000e22000020f100 */
[----:B------:R-:W1:Y:S01]  /*0d30*/  LDCU UR4, c[0x0][0x394] ;  /* 0x00007280ff0477ac */ /* 0x000e620008000800 */
[----:B0-----:R-:W-:-:S04]  /*0d40*/  ISETP.GE.AND P0, PT, R13, RZ, PT ;  /* 0x000000ff0d00720c */ /* 0x001fc80003f06270 */
[----:B-1----:R-:W-:-:S13]  /*0d50*/  ISETP.GE.OR P0, PT, R13, UR4, !P0 ;  /* 0x000000040d007c0c */ /* 0x002fda000c706670 */
[----:B------:R-:W-:Y:S05]  /*0d60*/  @P0 EXIT ;  /* 0x000000000000094d */ /* 0x000fea0003800000 */
[----:B------:R-:W0:Y:S01]  /*0d70*/  F2F.F32.F64 R11, R2 ;  /* 0x00000002000b7310 */ /* 0x000e220000301000 */
[----:B------:R-:W1:Y:S07]  /*0d80*/  LDCU UR4, c[0x0][0x390] ;  /* 0x00007200ff0477ac */ /* 0x000e6e0008000800 */
[----:B0-----:R-:W0:Y:S02]  /*0d90*/  F2I.TRUNC.NTZ R10, R11 ;  /* 0x0000000b000a7305 */ /* 0x001e24000020f100 */
[----:B0-----:R-:W-:-:S04]  /*0da0*/  ISETP.GE.AND P0, PT, R10, RZ, PT ;  /* 0x000000ff0a00720c */ /* 0x001fc80003f06270 */
[----:B-1----:R-:W-:-:S13]  /*0db0*/  ISETP.GE.OR P0, PT, R10, UR4, !P0 ;  /* 0x000000040a007c0c */ /* 0x002fda000c706670 */
[----:B------:R-:W-:Y:S05]  /*0dc0*/  @P0 EXIT ;  /* 0x000000000000094d */ /* 0x000fea0003800000 */
[----:B------:R-:W-:Y:S01]  /*0dd0*/  ISETP.GE.AND P0, PT, R14, RZ, PT ;  /* 0x000000ff0e00720c */ /* 0x000fe20003f06270 */
[----:B------:R-:W-:-:S12]  /*0de0*/  BSSY B0, `(.L_x_113) ;  /* 0x0000062000007945 */ /* 0x000fd80003800000 */
[----:B------:R-:W-:Y:S05]  /*0df0*/  @!P0 BRA `(.L_x_114) ;  /* 0x0000000400808947 */ /* 0x000fea0003800000 */
[----:B------:R-:W-:Y:S01]  /*0e00*/  LEA R0, R14, 0x1, 0x1 ;  /* 0x000000010e007811 */ /* 0x000fe200078e08ff */
[----:B------:R-:W-:Y:S01]  /*0e10*/  IMAD.MOV.U32 R2, RZ, RZ, 0x40c00000 ;  /* 0x40c00000ff027424 */ /* 0x000fe200078e00ff */
[----:B------:R-:W-:Y:S01]  /*0e20*/  MOV R3, 0x3e2aaaab ;  /* 0x3e2aaaab00037802 */ /* 0x000fe20000000f00 */
[----:B------:R-:W-:Y:S01]  /*0e30*/  BSSY.RECONVERGENT B1, `(.L_x_115) ;  /* 0x000000e000017945 */ /* 0x000fe20003800200 */
[----:B------:R-:W-:Y:S01]  /*0e40*/  I2FP.F32.U32 R0, R0 ;  /* 0x0000000000007245 */ /* 0x000fe20000201000 */
[----:B------:R-:W-:Y:S02]  /*0e50*/  IMAD.MOV R9, RZ, RZ, -R14 ;  /* 0x000000ffff097224 */ /* 0x000fe400078e0a0e */
[----:B------:R-:W-:Y:S01]  /*0e60*/  FFMA R2, R3, -R2, 1 ;  /* 0x3f80000003027423 */ /* 0x000fe20000000802 */
[----:B------:R-:W0:Y:S03]  /*0e70*/  FCHK P0, R0, 6 ;  /* 0x40c0000000007902 */ /* 0x000e260000000000 */
[----:B------:R-:W-:-:S04]  /*0e80*/  FFMA R3, R2, R3, 0.16666667163372039795 ;  /* 0x3e2aaaab02037423 */ /* 0x000fc80000000003 */
[----:B------:R-:W-:-:S04]  /*0e90*/  FFMA R2, R0, R3, RZ ;  /* 0x0000000300027223 */ /* 0x000fc800000000ff */
[----:B------:R-:W-:-:S04]  /*0ea0*/  FFMA R4, R2, -6, R0 ;  /* 0xc0c0000002047823 */ /* 0x000fc80000000000 */
[----:B------:R-:W-:Y:S01]  /*0eb0*/  FFMA R3, R3, R4, R2 ;  /* 0x0000000403037223 */ /* 0x000fe20000000002 */
[----:B0-----:R-:W-:Y:S06]  /*0ec0*/  @!P0 BRA `(.L_x_116) ;  /* 0x0000000000108947 */ /* 0x001fec0003800000 */
[----:B------:R-:W-:Y:S01]  /*0ed0*/  IMAD.MOV.U32 R3, RZ, RZ, 0x40c00000 ;  /* 0x40c00000ff037424 */ /* 0x000fe200078e00ff */
[----:B------:R-:W-:-:S07]  /*0ee0*/  MOV R16, 0xf00 ;  /* 0x00000f0000107802 */ /* 0x000fce0000000f00 */
[----:B------:R-:W-:Y:S05]  /*0ef0*/  CALL.REL.NOINC `($__internal_4_$__cuda_sm3x_div_rn_noftz_f32_slowpath) ;  /* 0x0000000c00e07944 */ /* 0x000fea0003c00000 */
[----:B------:R-:W-:-:S07]  /*0f00*/  IMAD.MOV.U32 R3, RZ, RZ, R0 ;  /* 0x000000ffff037224 */ /* 0x000fce00078e0000 */
.L_x_116:
[----:B------:R-:W-:Y:S05]  /*0f10*/  BSYNC.RECONVERGENT B1 ;  /* 0x0000000000017941 */ /* 0x000fea0003800200 */
.L_x_115:
[----:B------:R-:W0:Y:S01]  /*0f20*/  LDCU.64 UR4, c[0x0][0x390] ;  /* 0x00007200ff0477ac */ /* 0x000e220008000a00 */
[----:B------:R-:W-:Y:S01]  /*0f30*/  IADD3 R0, PT, PT, R21, -0x1, RZ ;  /* 0xffffffff15007810 */ /* 0x000fe20007ffe0ff */
[----:B------:R-:W-:Y:S01]  /*0f40*/  IMAD.MOV.U32 R7, RZ, RZ, R9 ;  /* 0x000000ffff077224 */ /* 0x000fe200078e0009 */
[----:B0-----:R-:W-:-:S06]  /*0f50*/  UIMAD UR4, UR5, UR4, URZ ;  /* 0x00000004050472a4 */ /* 0x001fcc000f8e02ff */
[----:B------:R-:W-:Y:S02]  /*0f60*/  IMAD R6, R0, UR4, RZ ;  /* 0x0000000400067c24 */ /* 0x000fe4000f8e02ff */
[----:B------:R-:W-:Y:S01]  /*0f70*/  FADD R0, R3, R3 ;  /* 0x0000000303007221 */ /* 0x000fe20000000000 */
[----:B------:R-:W-:-:S03]  /*0f80*/  IMAD R5, R20, UR4, RZ ;  /* 0x0000000414057c24 */ /* 0x000fc6000f8e02ff */
[----:B------:R-:W-:Y:S02]  /*0f90*/  FMUL R3, R0, R3 ;  /* 0x0000000300037220 */ /* 0x000fe40000400000 */
[----:B------:R-:W-:Y:S02]  /*0fa0*/  IADD3 R8, P0, PT, R6, R5, RZ ;  /* 0x0000000506087210 */ /* 0x000fe40007f1e0ff */
[----:B------:R-:W-:-:S04]  /*0fb0*/  SHF.R.S32.HI R5, RZ, 0x1f, R5 ;  /* 0x0000001fff057819 */ /* 0x000fc80000011405 */
[----:B------:R-:W-:-:S07]  /*0fc0*/  LEA.HI.X.SX32 R6, R6, R5, 0x1, P0 ;  /* 0x0000000506067211 */ /* 0x000fce00000f0eff */
.L_x_125:
[----:B------:R-:W0:Y:S01]  /*0fd0*/  LDCU UR4, c[0x0][0x390] ;  /* 0x00007200ff0477ac */ /* 0x000e220008000800 */
[----:B------:R-:W-:Y:S01]  /*0fe0*/  IMAD.IADD R17, R10, 0x1, R7 ;  /* 0x000000010a117824 */ /* 0x000fe200078e0207 */
[----:B------:R-:W-:Y:S04]  /*0ff0*/  BSSY B1, `(.L_x_117) ;  /* 0x000003d000017945 */ /* 0x000fe80003800000 */
[----:B0-----:R-:W-:-:S04]  /*1000*/  ISETP.GE.AND P0, PT, R17, UR4, PT ;  /* 0x0000000411007c0c */ /* 0x001fc8000bf06270 */
[----:B------:R-:W-:-:S13]  /*1010*/  ISETP.LT.OR P0, PT, R17, RZ, P0 ;  /* 0x000000ff1100720c */ /* 0x000fda0000701670 */
[----:B------:R-:W-:Y:S05]  /*1020*/  @P0 BRA `(.L_x_118) ;  /* 0x0000000000e40947 */ /* 0x000fea0003800000 */
[----:B------:R-:W0:Y:S01]  /*1030*/  LDCU UR4, c[0x0][0x394] ;  /* 0x00007280ff0477ac */ /* 0x000e220008000800 */
[----:B------:R-:W-:Y:S02]  /*1040*/  IMAD.MOV.U32 R4, RZ, RZ, R9 ;  /* 0x000000ffff047224 */ /* 0x000fe400078e0009 */
[----:B0-----:R-:W-:-:S05]  /*1050*/  IMAD R17, R17, UR4, RZ ;  /* 0x0000000411117c24 */ /* 0x001fca000f8e02ff */
[----:B------:R-:W-:-:S04]  /*1060*/  IADD3 R5, P0, PT, R17, R8, RZ ;  /* 0x0000000811057210 */ /* 0x000fc80007f1e0ff */
[----:B------:R-:W-:-:S09]  /*1070*/  LEA.HI.X.SX32 R2, R17, R6, 0x1, P0 ;  /* 0x0000000611027211 */ /* 0x000fd200000f0eff */
.L_x_124:
[----:B------:R-:W0:Y:S01]  /*1080*/  LDCU UR4, c[0x0][0x394] ;  /* 0x00007280ff0477ac */ /* 0x000e220008000800 */
[----:B------:R-:W-:Y:S01]  /*1090*/  IMAD.IADD R22, R13, 0x1, R4 ;  /* 0x000000010d167824 */ /* 0x000fe200078e0204 */
[----:B------:R-:W-:Y:S04]  /*10a0*/  BSSY B2, `(.L_x_119) ;  /* 0x000002e000027945 */ /* 0x000fe80003800000 */
[----:B0-----:R-:W-:-:S04]  /*10b0*/  ISETP.GE.AND P0, PT, R22, UR4, PT ;  /* 0x0000000416007c0c */ /* 0x001fc8000bf06270 */
[----:B------:R-:W-:-:S13]  /*10c0*/  ISETP.LT.OR P0, PT, R22, RZ, P0 ;  /* 0x000000ff1600720c */ /* 0x000fda0000701670 */
[----:B------:R-:W-:Y:S05]  /*10d0*/  @P0 BRA `(.L_x_120) ;  /* 0x0000000000a80947 */ /* 0x000fea0003800000 */
[----:B------:R-:W-:Y:S01]  /*10e0*/  IMAD R0, R4, R4, RZ ;  /* 0x0000000404007224 */ /* 0x000fe200078e02ff */
[----:B------:R-:W0:Y:S01]  /*10f0*/  MUFU.RCP R16, R3 ;  /* 0x0000000300107308 */ /* 0x000e220000001000 */
        /* <DEDUP_REMOVED lines=11> */
[----:B------:R-:W-:-:S07]  /*11b0*/  MOV R16, 0x11d0 ;  /* 0x000011d000107802 */ /* 0x000fce0000000f00 */
[----:B------:R-:W-:Y:S05]  /*11c0*/  CALL.REL.NOINC `($__internal_4_$__cuda_sm3x_div_rn_noftz_f32_slowpath) ;  /* 0x0000000c002c7944 */ /* 0x000fea0003c00000 */
[----:B------:R-:W-:-:S07]  /*11d0*/  IMAD.MOV.U32 R17, RZ, RZ, R0 ;  /* 0x000000ffff117224 */ /* 0x000fce00078e0000 */
.L_x_122:
[----:B------:R-:W-:Y:S05]  /*11e0*/  BSYNC.RECONVERGENT B3 ;  /* 0x0000000000037941 */ /* 0x000fea0003800200 */
.L_x_121:
[----:B------:R-:W0:Y:S01]  /*11f0*/  LDCU.64 UR4, c[0x0][0x3b0] ;  /* 0x00007600ff0477ac */ /* 0x000e220008000a00 */
[----:B------:R-:W-:-:S05]  /*1200*/  IADD3 R0, P0, PT, R22, R5, RZ ;  /* 0x0000000516007210 */ /* 0x000fca0007f1e0ff */
[----:B------:R-:W-:Y:S01]  /*1210*/  IMAD.X R23, RZ, RZ, R2, P0 ;  /* 0x000000ffff177224 */ /* 0x000fe200000e0602 */
[----:B0-----:R-:W-:-:S04]  /*1220*/  LEA R22, P0, R0, UR4, 0x2 ;  /* 0x0000000400167c11 */ /* 0x001fc8000f8010ff */
[----:B------:R-:W-:-:S05]  /*1230*/  LEA.HI.X R23, R0, UR5, R23, 0x2, P0 ;  /* 0x0000000500177c11 */ /* 0x000fca00080f1417 */
[----:B------:R0:W5:Y:S01]  /*1240*/  LDG.E R16, desc[UR6][R22.64] ;  /* 0x0000000616107981 */ /* 0x000162000c1e1900 */
[----:B------:R-:W-:Y:S02]  /*1250*/  IMAD.MOV.U32 R0, RZ, RZ, 0x3bbb989d ;  /* 0x3bbb989dff007424 */ /* 0x000fe400078e00ff */
[----:B------:R-:W-:Y:S02]  /*1260*/  IMAD.MOV.U32 R25, RZ, RZ, 0x437c0000 ;  /* 0x437c0000ff197424 */ /* 0x000fe400078e00ff */
[----:B------:R-:W-:-:S04]  /*1270*/  FFMA.SAT R0, R17, R0, 0.5 ;  /* 0x3f00000011007423 */ /* 0x000fc80000002000 */
[----:B------:R-:W-:-:S04]  /*1280*/  FFMA.RM R0, R0, R25, 12582913 ;  /* 0x4b40000100007423 */ /* 0x000fc80000004019 */
[C---:B------:R-:W-:Y:S01]  /*1290*/  FADD R24, R0.reuse, -12583039 ;  /* 0xcb40007f00187421 */ /* 0x040fe20000000000 */
[----:B------:R-:W-:-:S03]  /*12a0*/  SHF.L.U32 R0, R0, 0x17, RZ ;  /* 0x0000001700007819 */ /* 0x000fc600000006ff */
[----:B------:R-:W-:-:S04]  /*12b0*/  FFMA R24, R17, 1.4426950216293334961, -R24 ;  /* 0x3fb8aa3b11187823 */ /* 0x000fc80000000818 */
[----:B------:R-:W-:-:S04]  /*12c0*/  FFMA R24, R17, 1.925963033500011079e-08, R24 ;  /* 0x32a5706011187823 */ /* 0x000fc80000000018 */
[----:B------:R-:W1:Y:S02]  /*12d0*/  MUFU.EX2 R17, R24 ;  /* 0x0000001800117308 */ /* 0x000e640000000800 */
[----:B-1----:R-:W-:-:S05]  /*12e0*/  FMUL R0, R0, R17 ;  /* 0x0000001100007220 */ /* 0x002fca0000400000 */
[----:B------:R-:W-:-:S04]  /*12f0*/  FSETP.GEU.AND P0, PT, R0, 1.0000000116860974231e-07, PT ;  /* 0x33d6bf950000780b */ /* 0x000fc80003f0e000 */
[----:B0-----:R-:W-:-:S09]  /*1300*/  FSEL R0, R0, RZ, P0 ;  /* 0x000000ff00007208 */ /* 0x001fd20000000000 */
.L_x_123:
[C---:B-----5:R-:W-:Y:S01]  /*1310*/  FMNMX R17, R0.reuse, R16, !PT ;  /* 0x0000001000117209 */ /* 0x060fe20007800000 */
[----:B------:R-:W-:Y:S05]  /*1320*/  YIELD ;  /* 0x0000000000007946 */ /* 0x000fea0003800000 */
[----:B------:R-:W2:Y:S02]  /*1330*/  ATOMG.E.CAS.STRONG.GPU PT, R17, [R22], R16, R17 ;  /* 0x00000010161173a9 */ /* 0x000ea400001ee111 */
[----:B--2---:R-:W-:-:S04]  /*1340*/  FSETP.GT.AND P0, PT, R0, R17, PT ;  /* 0x000000110000720b */ /* 0x004fc80003f04000 */
[----:B------:R-:W-:Y:S01]  /*1350*/  ISETP.NE.OR P0, PT, R16, R17, P0 ;  /* 0x000000111000720c */ /* 0x000fe20000705670 */
[----:B------:R-:W-:-:S12]  /*1360*/  IMAD.MOV.U32 R16, RZ, RZ, R17 ;  /* 0x000000ffff107224 */ /* 0x000fd800078e0011 */
[----:B------:R-:W-:Y:S05]  /*1370*/  @P0 BRA `(.L_x_123) ;  /* 0xfffffffc00e40947 */ /* 0x000fea000383ffff */
.L_x_120:
[----:B------:R-:W-:Y:S05]  /*1380*/  BSYNC B2 ;  /* 0x0000000000027941 */ /* 0x000fea0003800000 */
.L_x_119:
[C---:B------:R-:W-:Y:S01]  /*1390*/  ISETP.GE.AND P0, PT, R4.reuse, R14, PT ;  /* 0x0000000e0400720c */ /* 0x040fe20003f06270 */
[----:B------:R-:W-:-:S12]  /*13a0*/  VIADD R4, R4, 0x1 ;  /* 0x0000000104047836 */ /* 0x000fd80000000000 */
[----:B------:R-:W-:Y:S05]  /*13b0*/  @!P0 BRA `(.L_x_124) ;  /* 0xfffffffc00308947 */ /* 0x000fea000383ffff */
.L_x_118:
[----:B------:R-:W-:Y:S05]  /*13c0*/  BSYNC B1 ;  /* 0x0000000000017941 */ /* 0x000fea0003800000 */
.L_x_117:
[C---:B------:R-:W-:Y:S01]  /*13d0*/  ISETP.GE.AND P0, PT, R7.reuse, R14, PT ;  /* 0x0000000e0700720c */ /* 0x040fe20003f06270 */
[----:B------:R-:W-:-:S12]  /*13e0*/  VIADD R7, R7, 0x1 ;  /* 0x0000000107077836 */ /* 0x000fd80000000000 */
[----:B------:R-:W-:Y:S05]  /*13f0*/  @!P0 BRA `(.L_x_125) ;  /* 0xfffffff800f48947 */ /* 0x000fea000383ffff */
.L_x_114:
[----:B------:R-:W-:Y:S05]  /*1400*/  BSYNC B0 ;  /* 0x0000000000007941 */ /* 0x000fea0003800000 */
.L_x_113:
[----:B------:R-:W0:Y:S01]  /*1410*/  LDCU.64 UR4, c[0x0][0x3d8] ;  /* 0x00007b00ff0477ac */ /* 0x000e220008000a00 */
[----:B------:R-:W-:Y:S01]  /*1420*/  SHF.R.S32.HI R3, RZ, 0x1f, R21 ;  /* 0x0000001fff037819 */ /* 0x000fe20000011415 */
[----:B------:R-:W1:Y:S01]  /*1430*/  LDC R4, c[0x0][0x388] ;  /* 0x0000e200ff047b82 */ /* 0x000e620000000800 */
[----:B------:R-:W-:-:S04]  /*1440*/  IADD3 R0, P0, PT, R20, R21, RZ ;  /* 0x0000001514007210 */ /* 0x000fc80007f1e0ff */
[----:B------:R-:W-:Y:S02]  /*1450*/  LEA.HI.X.SX32 R3, R20, R3, 0x1, P0 ;  /* 0x0000000314037211 */ /* 0x000fe400000f0eff */
[----:B0-----:R-:W-:-:S04]  /*1460*/  LEA R2, P0, R0, UR4, 0x2 ;  /* 0x0000000400027c11 */ /* 0x001fc8000f8010ff */
[----:B------:R-:W-:Y:S01]  /*1470*/  LEA.HI.X R3, R0, UR5, R3, 0x2, P0 ;  /* 0x0000000500037c11 */ /* 0x000fe200080f1403 */
[----:B------:R-:W-:-:S05]  /*1480*/  IMAD.MOV.U32 R0, RZ, RZ, 0x1 ;  /* 0x00000001ff007424 */ /* 0x000fca00078e00ff */
[----:B------:R-:W1:Y:S02]  /*1490*/  ATOMG.E.ADD.STRONG.GPU PT, R3, desc[UR6][R2.64+-0x4], R0 ;  /* 0xfffffc00020379a8 */ /* 0x000e6400081ef106 */
[----:B-1----:R-:W-:-:S13]  /*14a0*/  ISETP.GE.AND P0, PT, R3, R4, PT ;  /* 0x000000040300720c */ /* 0x002fda0003f06270 */
[----:B------:R-:W-:Y:S05]  /*14b0*/  @P0 EXIT ;  /* 0x000000000000094d */ /* 0x000fea0003800000 */
[----:B------:R-:W-:Y:S01]  /*14c0*/  IADD3 R5, PT, PT, R21, -0x1, RZ ;  /* 0xffffffff15057810 */ /* 0x000fe20007ffe0ff */
[----:B------:R-:W0:Y:S01]  /*14d0*/  LDCU.64 UR4, c[0x0][0x3b8] ;  /* 0x00007700ff0477ac */ /* 0x000e220008000a00 */
[----:B------:R-:W-:-:S03]  /*14e0*/  IMAD.SHL.U32 R7, R3, 0x4, RZ ;  /* 0x0000000403077824 */ /* 0x000fc600078e00ff */
[----:B------:R-:W-:Y:S01]  /*14f0*/  IMAD R2, R5, R4, RZ ;  /* 0x0000000405027224 */ /* 0x000fe200078e02ff */
[----:B------:R-:W1:Y:S01]  /*1500*/  LDCU UR14, c[0x0][0x394] ;  /* 0x00007280ff0e77ac */ /* 0x000e620008000800 */
[----:B------:R-:W-:Y:S02]  /*1510*/  SHF.R.S32.HI R4, RZ, 0x1f, R3 ;  /* 0x0000001fff047819 */ /* 0x000fe40000011403 */
[--C-:B------:R-:W-:Y:S01]  /*1520*/  SHF.R.S32.HI R5, RZ, 0x1f, R18.reuse ;  /* 0x0000001fff057819 */ /* 0x100fe20000011412 */
[----:B------:R-:W2:Y:S01]  /*1530*/  LDCU.128 UR8, c[0x0][0x3c0] ;  /* 0x00007800ff0877ac */ /* 0x000ea20008000c00 */
[----:B------:R-:W-:Y:S01]  /*1540*/  IADD3 R9, P0, P1, R3, R2, R18 ;  /* 0x0000000203097210 */ /* 0x000fe2000791e012 */
[----:B------:R-:W-:Y:S01]  /*1550*/  IMAD.SHL.U32 R18, R18, 0x4, RZ ;  /* 0x0000000412127824 */ /* 0x000fe200078e00ff */
[----:B------:R-:W-:Y:S01]  /*1560*/  SHF.R.S32.HI R3, RZ, 0x1f, R2 ;  /* 0x0000001fff037819 */ /* 0x000fe20000011402 */
[----:B------:R-:W3:Y:S01]  /*1570*/  LDCU.64 UR12, c[0x0][0x3d0] ;  /* 0x00007a00ff0c77ac */ /* 0x000ee20008000a00 */
[----:B------:R-:W-:-:S02]  /*1580*/  IMAD.SHL.U32 R2, R2, 0x4, RZ ;  /* 0x0000000402027824 */ /* 0x000fc400078e00ff */
[----:B------:R-:W-:Y:S01]  /*1590*/  IMAD.SHL.U32 R8, R9, 0x4, RZ ;  /* 0x0000000409087824 */ /* 0x000fe200078e00ff */
[----:B------:R-:W-:Y:S02]  /*15a0*/  IADD3.X R6, PT, PT, R4, R3, R5, P0, P1 ;  /* 0x0000000304067210 */ /* 0x000fe400007e2405 */
[----:B------:R-:W-:Y:S02]  /*15b0*/  I2FP.F32.U32 R3, R13 ;  /* 0x0000000d00037245 */ /* 0x000fe40000201000 */
[----:B------:R-:W-:Y:S02]  /*15c0*/  SHF.R.S32.HI R4, RZ, 0x1f, R7 ;  /* 0x0000001fff047819 */ /* 0x000fe40000011407 */
[----:B------:R-:W-:Y:S01]  /*15d0*/  IADD3 R7, P1, P2, R7, R2, R18 ;  /* 0x0000000207077210 */ /* 0x000fe20007a3e012 */
[----:B------:R-:W-:Y:S01]  /*15e0*/  FADD R17, R12, -R3 ;  /* 0x800000030c117221 */ /* 0x000fe20000000000 */
[----:B------:R-:W-:Y:S01]  /*15f0*/  SHF.R.S32.HI R5, RZ, 0x1f, R2 ;  /* 0x0000001fff057819 */ /* 0x000fe20000011402 */
[----:B-1----:R-:W-:Y:S01]  /*1600*/  IMAD R13, R10, UR14, R13 ;  /* 0x0000000e0a0d7c24 */ /* 0x002fe2000f8e020d */
[----:B------:R-:W-:-:S02]  /*1610*/  SHF.R.S32.HI R18, RZ, 0x1f, R18 ;  /* 0x0000001fff127819 */ /* 0x000fc40000011412 */
[----:B------:R-:W-:Y:S02]  /*1620*/  SHF.L.U64.HI R9, R9, 0x2, R6 ;  /* 0x0000000209097819 */ /* 0x000fe40000010206 */
[----:B0-----:R-:W-:Y:S02]  /*1630*/  IADD3 R2, P0, PT, R8, UR4, RZ ;  /* 0x0000000408027c10 */ /* 0x001fe4000ff1e0ff */
[----:B------:R-:W-:Y:S02]  /*1640*/  IADD3.X R18, PT, PT, R4, R5, R18, P1, P2 ;  /* 0x0000000504127210 */ /* 0x000fe40000fe4412 */
[----:B------:R-:W-:Y:S02]  /*1650*/  IADD3.X R3, PT, PT, R9, UR5, RZ, P0, !PT ;  /* 0x0000000509037c10 */ /* 0x000fe400087fe4ff */
[C---:B--2---:R-:W-:Y:S02]  /*1660*/  IADD3 R4, P0, PT, R8.reuse, UR8, RZ ;  /* 0x0000000808047c10 */ /* 0x044fe4000ff1e0ff */
[----:B------:R-:W-:Y:S01]  /*1670*/  I2FP.F32.U32 R10, R10 ;  /* 0x0000000a000a7245 */ /* 0x000fe20000201000 */
[----:B------:R-:W-:Y:S01]  /*1680*/  STG.E desc[UR6][R2.64], R13 ;  /* 0x0000000d02007986 */ /* 0x000fe2000c101906 */
[----:B------:R-:W-:-:S02]  /*1690*/  IADD3 R8, P1, PT, R8, UR10, RZ ;  /* 0x0000000a08087c10 */ /* 0x000fc4000ff3e0ff */
[----:B---3--:R-:W-:Y:S01]  /*16a0*/  LEA R6, P2, R7, UR12, 0x2 ;  /* 0x0000000c07067c11 */ /* 0x008fe2000f8410ff */
[----:B------:R-:W-:Y:S01]  /*16b0*/  FADD R11, R11, -R10 ;  /* 0x8000000a0b0b7221 */ /* 0x000fe20000000000 */
[C---:B------:R-:W-:Y:S02]  /*16c0*/  IADD3.X R5, PT, PT, R9.reuse, UR9, RZ, P0, !PT ;  /* 0x0000000909057c10 */ /* 0x040fe400087fe4ff */
[----:B------:R-:W-:Y:S02]  /*16d0*/  IADD3.X R9, PT, PT, R9, UR11, RZ, P1, !PT ;  /* 0x0000000b09097c10 */ /* 0x000fe40008ffe4ff */
[----:B------:R-:W-:Y:S01]  /*16e0*/  LEA.HI.X R7, R7, UR13, R18, 0x2, P2 ;  /* 0x0000000d07077c11 */ /* 0x000fe200090f1412 */
[----:B------:R-:W-:Y:S04]  /*16f0*/  STG.E desc[UR6][R4.64], R0 ;  /* 0x0000000004007986 */ /* 0x000fe8000c101906 */
[----:B------:R-:W-:Y:S04]  /*1700*/  STG.E desc[UR6][R8.64], R21 ;  /* 0x0000001508007986 */ /* 0x000fe8000c101906 */
[----:B------:R-:W-:Y:S04]  /*1710*/  STG.E desc[UR6][R6.64], R17 ;  /* 0x0000001106007986 */ /* 0x000fe8000c101906 */
[----:B------:R-:W-:Y:S04]  /*1720*/  STG.E desc[UR6][R6.64+0x4], R11 ;  /* 0x0000040b06007986 */ /* 0x000fe8000c101906 */
[----:B------:R-:W-:Y:S04]  /*1730*/  STG.E desc[UR6][R6.64+0x8], R19 ;  /* 0x0000081306007986 */ /* 0x000fe8000c101906 */
[----:B------:R-:W-:Y:S01]  /*1740*/  STG.E desc[UR6][R6.64+0xc], R15 ;  /* 0x00000c0f06007986 */ /* 0x000fe2000c101906 */
[----:B------:R-:W-:Y:S05]  /*1750*/  EXIT ;  /* 0x000000000000794d */ /* 0x000fea0003800000 */
        .weak           $__internal_2_$__cuda_sm20_div_rn_f64_full
        .type           $__internal_2_$__cuda_sm20_div_rn_f64_full,@function
        .size           $__internal_2_$__cuda_sm20_div_rn_f64_full,($__internal_3_$__cuda_sm20_sqrt_rn_f32_slowpath - $__internal_2_$__cuda_sm20_div_rn_f64_full)
$__internal_2_$__cuda_sm20_div_rn_f64_full:
[----:B------:R-:W-:Y:S01]  /*1760*/  FSETP.GEU.AND P2, PT, |R9|, 1.469367938527859385e-39, PT ;  /* 0x001000000900780b */ /* 0x000fe20003f4e200 */
[----:B------:R-:W-:Y:S01]  /*1770*/  IMAD.MOV.U32 R26, RZ, RZ, R8 ;  /* 0x000000ffff1a7224 */ /* 0x000fe200078e0008 */
[C---:B------:R-:W-:Y:S01]  /*1780*/  FSETP.GEU.AND P0, PT, |R11|.reuse, 1.469367938527859385e-39, PT ;  /* 0x001000000b00780b */ /* 0x040fe20003f0e200 */
[----:B------:R-:W-:Y:S01]  /*1790*/  BSSY.RECONVERGENT B1, `(.L_x_126) ;  /* 0x0000054000017945 */ /* 0x000fe20003800200 */
[----:B------:R-:W-:Y:S02]  /*17a0*/  LOP3.LUT R28, R11, 0x800fffff, RZ, 0xc0, !PT ;  /* 0x800fffff0b1c7812 */ /* 0x000fe400078ec0ff */
[----:B------:R-:W-:Y:S02]  /*17b0*/  LOP3.LUT R3, R9, 0x7ff00000, RZ, 0xc0, !PT ;  /* 0x7ff0000009037812 */ /* 0x000fe400078ec0ff */
[----:B------:R-:W-:Y:S02]  /*17c0*/  LOP3.LUT R29, R28, 0x3ff00000, RZ, 0xfc, !PT ;  /* 0x3ff000001c1d7812 */ /* 0x000fe400078efcff */
[----:B------:R-:W-:-:S02]  /*17d0*/  MOV R28, R10 ;  /* 0x0000000a001c7202 */ /* 0x000fc40000000f00 */
[C---:B------:R-:W-:Y:S01]  /*17e0*/  LOP3.LUT R13, R11.reuse, 0x7ff00000, RZ, 0xc0, !PT ;  /* 0x7ff000000b0d7812 */ /* 0x040fe200078ec0ff */
[----:B------:R-:W-:Y:S01]  /*17f0*/  @!P2 IMAD.MOV.U32 R16, RZ, RZ, RZ ;  /* 0x000000ffff10a224 */ /* 0x000fe200078e00ff */
[----:B------:R-:W-:Y:S01]  /*1800*/  @!P2 LOP3.LUT R4, R11, 0x7ff00000, RZ, 0xc0, !PT ;  /* 0x7ff000000b04a812 */ /* 0x000fe200078ec0ff */
[----:B------:R-:W-:Y:S01]  /*1810*/  @!P0 DMUL R28, R10, 8.98846567431157953865e+307 ;  /* 0x7fe000000a1c8828 */ /* 0x000fe20000000000 */
[C---:B------:R-:W-:Y:S02]  /*1820*/  ISETP.GE.U32.AND P1, PT, R3.reuse, R13, PT ;  /* 0x0000000d0300720c */ /* 0x040fe40003f26070 */
[----:B------:R-:W-:Y:S01]  /*1830*/  @!P2 ISETP.GE.U32.AND P3, PT, R3, R4, PT ;  /* 0x000000040300a20c */ /* 0x000fe20003f66070 */
[----:B------:R-:W-:Y:S01]  /*1840*/  IMAD.MOV.U32 R4, RZ, RZ, 0x1ca00000 ;  /* 0x1ca00000ff047424 */ /* 0x000fe200078e00ff */
[----:B------:R-:W-:Y:S01]  /*1850*/  MOV R22, 0x1 ;  /* 0x0000000100167802 */ /* 0x000fe20000000f00 */
[----:B------:R-:W0:Y:S03]  /*1860*/  MUFU.RCP64H R23, R29 ;  /* 0x0000001d00177308 */ /* 0x000e260000001800 */
[----:B------:R-:W-:-:S02]  /*1870*/  @!P2 SEL R17, R4, 0x63400000, !P3 ;  /* 0x634000000411a807 */ /* 0x000fc40005800000 */
[----:B------:R-:W-:Y:S02]  /*1880*/  SEL R27, R4, 0x63400000, !P1 ;  /* 0x63400000041b7807 */ /* 0x000fe40004800000 */
[--C-:B------:R-:W-:Y:S02]  /*1890*/  @!P2 LOP3.LUT R17, R17, 0x80000000, R9.reuse, 0xf8, !PT ;  /* 0x800000001111a812 */ /* 0x100fe400078ef809 */
[----:B------:R-:W-:Y:S02]  /*18a0*/  LOP3.LUT R27, R27, 0x800fffff, R9, 0xf8, !PT ;  /* 0x800fffff1b1b7812 */ /* 0x000fe400078ef809 */
[----:B------:R-:W-:Y:S02]  /*18b0*/  @!P2 LOP3.LUT R17, R17, 0x100000, RZ, 0xfc, !PT ;  /* 0x001000001111a812 */ /* 0x000fe400078efcff */
[----:B------:R-:W-:-:S04]  /*18c0*/  @!P0 LOP3.LUT R13, R29, 0x7ff00000, RZ, 0xc0, !PT ;  /* 0x7ff000001d0d8812 */ /* 0x000fc800078ec0ff */
[----:B------:R-:W-:Y:S02]  /*18d0*/  @!P2 DFMA R26, R26, 2, -R16 ;  /* 0x400000001a1aa82b */ /* 0x000fe40000000810 */
[----:B0-----:R-:W-:-:S08]  /*18e0*/  DFMA R16, R22, -R28, 1 ;  /* 0x3ff000001610742b */ /* 0x001fd0000000081c */
[----:B------:R-:W-:-:S08]  /*18f0*/  DFMA R16, R16, R16, R16 ;  /* 0x000000101010722b */ /* 0x000fd00000000010 */
[----:B------:R-:W-:-:S08]  /*1900*/  DFMA R16, R22, R16, R22 ;  /* 0x000000101610722b */ /* 0x000fd00000000016 */
[----:B------:R-:W-:-:S08]  /*1910*/  DFMA R24, R16, -R28, 1 ;  /* 0x3ff000001018742b */ /* 0x000fd0000000081c */
[----:B------:R-:W-:-:S08]  /*1920*/  DFMA R24, R16, R24, R16 ;  /* 0x000000181018722b */ /* 0x000fd00000000010 */
[----:B------:R-:W-:-:S08]  /*1930*/  DMUL R16, R24, R26 ;  /* 0x0000001a18107228 */ /* 0x000fd00000000000 */
[----:B------:R-:W-:-:S08]  /*1940*/  DFMA R22, R16, -R28, R26 ;  /* 0x8000001c1016722b */ /* 0x000fd0000000001a */
[----:B------:R-:W-:Y:S01]  /*1950*/  DFMA R22, R24, R22, R16 ;  /* 0x000000161816722b */ /* 0x000fe20000000010 */
[----:B------:R-:W-:Y:S01]  /*1960*/  IMAD.MOV.U32 R24, RZ, RZ, R3 ;  /* 0x000000ffff187224 */ /* 0x000fe200078e0003 */
[----:B------:R-:W-:-:S05]  /*1970*/  @!P2 LOP3.LUT R24, R27, 0x7ff00000, RZ, 0xc0, !PT ;  /* 0x7ff000001b18a812 */ /* 0x000fca00078ec0ff */
[----:B------:R-:W-:-:S05]  /*1980*/  VIADD R16, R24, 0xffffffff ;  /* 0xffffffff18107836 */ /* 0x000fca0000000000 */
[----:B------:R-:W-:Y:S01]  /*1990*/  ISETP.GT.U32.AND P0, PT, R16, 0x7feffffe, PT ;  /* 0x7feffffe1000780c */ /* 0x000fe20003f04070 */
[----:B------:R-:W-:-:S05]  /*19a0*/  VIADD R16, R13, 0xffffffff ;  /* 0xffffffff0d107836 */ /* 0x000fca0000000000 */
[----:B------:R-:W-:-:S13]  /*19b0*/  ISETP.GT.U32.OR P0, PT, R16, 0x7feffffe, P0 ;  /* 0x7feffffe1000780c */ /* 0x000fda0000704470 */
[----:B------:R-:W-:Y:S05]  /*19c0*/  @P0 BRA `(.L_x_127) ;  /* 0x00000000006c0947 */ /* 0x000fea0003800000 */
[----:B------:R-:W-:-:S04]  /*19d0*/  LOP3.LUT R16, R11, 0x7ff00000, RZ, 0xc0, !PT ;  /* 0x7ff000000b107812 */ /* 0x000fc800078ec0ff */
[CC--:B------:R-:W-:Y:S02]  /*19e0*/  VIADDMNMX R8, R3.reuse, -R16.reuse, 0xb9600000, !PT ;  /* 0xb960000003087446 */ /* 0x0c0fe40007800910 */
[----:B------:R-:W-:Y:S02]  /*19f0*/  ISETP.GE.U32.AND P0, PT, R3, R16, PT ;  /* 0x000000100300720c */ /* 0x000fe40003f06070 */
[----:B------:R-:W-:Y:S01]  /*1a00*/  VIMNMX R3, PT, PT, R8, 0x46a00000, PT ;  /* 0x46a0000008037848 */ /* 0x000fe20003fe0100 */
[----:B------:R-:W-:Y:S01]  /*1a10*/  IMAD.MOV.U32 R8, RZ, RZ, RZ ;  /* 0x000000ffff087224 */ /* 0x000fe200078e00ff */
[----:B------:R-:W-:-:S04]  /*1a20*/  SEL R4, R4, 0x63400000, !P0 ;  /* 0x6340000004047807 */ /* 0x000fc80004000000 */
[----:B------:R-:W-:-:S05]  /*1a30*/  IADD3 R3, PT, PT, -R4, R3, RZ ;  /* 0x0000000304037210 */ /* 0x000fca0007ffe1ff */
[----:B------:R-:W-:-:S06]  /*1a40*/  VIADD R9, R3, 0x7fe00000 ;  /* 0x7fe0000003097836 */ /* 0x000fcc0000000000 */
[----:B------:R-:W-:-:S10]  /*1a50*/  DMUL R16, R22, R8 ;  /* 0x0000000816107228 */ /* 0x000fd40000000000 */
[----:B------:R-:W-:-:S13]  /*1a60*/  FSETP.GTU.AND P0, PT, |R17|, 1.469367938527859385e-39, PT ;  /* 0x001000001100780b */ /* 0x000fda0003f0c200 */
[----:B------:R-:W-:Y:S05]  /*1a70*/  @P0 BRA `(.L_x_128) ;  /* 0x0000000000940947 */ /* 0x000fea0003800000 */
[----:B------:R-:W-:Y:S01]  /*1a80*/  DFMA R26, R22, -R28, R26 ;  /* 0x8000001c161a722b */ /* 0x000fe2000000001a */
[----:B------:R-:W-:-:S09]  /*1a90*/  IMAD.MOV.U32 R10, RZ, RZ, RZ ;  /* 0x000000ffff0a7224 */ /* 0x000fd200078e00ff */
[C---:B------:R-:W-:Y:S02]  /*1aa0*/  FSETP.NEU.AND P0, PT, R27.reuse, RZ, PT ;  /* 0x000000ff1b00720b */ /* 0x040fe40003f0d000 */
[----:B------:R-:W-:-:S04]  /*1ab0*/  LOP3.LUT R13, R27, 0x80000000, R11, 0x48, !PT ;  /* 0x800000001b0d7812 */ /* 0x000fc800078e480b */
[----:B------:R-:W-:-:S07]  /*1ac0*/  LOP3.LUT R11, R13, R9, RZ, 0xfc, !PT ;  /* 0x000000090d0b7212 */ /* 0x000fce00078efcff */
[----:B------:R-:W-:Y:S05]  /*1ad0*/  @!P0 BRA `(.L_x_128) ;  /* 0x00000000007c8947 */ /* 0x000fea0003800000 */
[C---:B------:R-:W-:Y:S01]  /*1ae0*/  IADD3 R9, PT, PT, -R3.reuse, RZ, RZ ;  /* 0x000000ff03097210 */ /* 0x040fe20007ffe1ff */
[----:B------:R-:W-:Y:S01]  /*1af0*/  IMAD.MOV.U32 R8, RZ, RZ, RZ ;  /* 0x000000ffff087224 */ /* 0x000fe200078e00ff */
[----:B------:R-:W-:Y:S01]  /*1b00*/  DMUL.RP R10, R22, R10 ;  /* 0x0000000a160a7228 */ /* 0x000fe20000008000 */
[----:B------:R-:W-:-:S04]  /*1b10*/  IADD3 R3, PT, PT, -R3, -0x43300000, RZ ;  /* 0xbcd0000003037810 */ /* 0x000fc80007ffe1ff */
[----:B------:R-:W-:-:S05]  /*1b20*/  DFMA R8, R16, -R8, R22 ;  /* 0x800000081008722b */ /* 0x000fca0000000016 */
[----:B------:R-:W-:-:S05]  /*1b30*/  LOP3.LUT R13, R11, R13, RZ, 0x3c, !PT ;  /* 0x0000000d0b0d7212 */ /* 0x000fca00078e3cff */
[----:B------:R-:W-:-:S04]  /*1b40*/  FSETP.NEU.AND P0, PT, |R9|, R3, PT ;  /* 0x000000030900720b */ /* 0x000fc80003f0d200 */
[----:B------:R-:W-:Y:S02]  /*1b50*/  FSEL R16, R10, R16, !P0 ;  /* 0x000000100a107208 */ /* 0x000fe40004000000 */
[----:B------:R-:W-:Y:S01]  /*1b60*/  FSEL R17, R13, R17, !P0 ;  /* 0x000000110d117208 */ /* 0x000fe20004000000 */
[----:B------:R-:W-:Y:S06]  /*1b70*/  BRA `(.L_x_128) ;  /* 0x0000000000547947 */ /* 0x000fec0003800000 */
.L_x_127:
[----:B------:R-:W-:-:S14]  /*1b80*/  DSETP.NAN.AND P0, PT, R8, R8, PT ;  /* 0x000000080800722a */ /* 0x000fdc0003f08000 */
[----:B------:R-:W-:Y:S05]  /*1b90*/  @P0 BRA `(.L_x_129) ;  /* 0x0000000000440947 */ /* 0x000fea0003800000 */
[----:B------:R-:W-:-:S14]  /*1ba0*/  DSETP.NAN.AND P0, PT, R10, R10, PT ;  /* 0x0000000a0a00722a */ /* 0x000fdc0003f08000 */
[----:B------:R-:W-:Y:S05]  /*1bb0*/  @P0 BRA `(.L_x_130) ;  /* 0x0000000000300947 */ /* 0x000fea0003800000 */
[----:B------:R-:W-:Y:S01]  /*1bc0*/  ISETP.NE.AND P0, PT, R24, R13, PT ;  /* 0x0000000d1800720c */ /* 0x000fe20003f05270 */
[----:B------:R-:W-:Y:S02]  /*1bd0*/  IMAD.MOV.U32 R16, RZ, RZ, 0x0 ;  /* 0x00000000ff107424 */ /* 0x000fe400078e00ff */
[----:B------:R-:W-:-:S10]  /*1be0*/  IMAD.MOV.U32 R17, RZ, RZ, -0x80000 ;  /* 0xfff80000ff117424 */ /* 0x000fd400078e00ff */
[----:B------:R-:W-:Y:S05]  /*1bf0*/  @!P0 BRA `(.L_x_128) ;  /* 0x0000000000348947 */ /* 0x000fea0003800000 */
[----:B------:R-:W-:Y:S02]  /*1c00*/  ISETP.NE.AND P0, PT, R24, 0x7ff00000, PT ;  /* 0x7ff000001800780c */ /* 0x000fe40003f05270 */
[----:B------:R-:W-:Y:S02]  /*1c10*/  LOP3.LUT R17, R9, 0x80000000, R11, 0x48, !PT ;  /* 0x8000000009117812 */ /* 0x000fe400078e480b */
[----:B------:R-:W-:-:S13]  /*1c20*/  ISETP.EQ.OR P0, PT, R13, RZ, !P0 ;  /* 0x000000ff0d00720c */ /* 0x000fda0004702670 */
[----:B------:R-:W-:Y:S02]  /*1c30*/  @P0 LOP3.LUT R3, R17, 0x7ff00000, RZ, 0xfc, !PT ;  /* 0x7ff0000011030812 */ /* 0x000fe400078efcff */
[----:B------:R-:W-:Y:S01]  /*1c40*/  @!P0 MOV R16, RZ ;  /* 0x000000ff00108202 */ /* 0x000fe20000000f00 */
[----:B------:R-:W-:Y:S02]  /*1c50*/  @P0 IMAD.MOV.U32 R16, RZ, RZ, RZ ;  /* 0x000000ffff100224 */ /* 0x000fe400078e00ff */
[----:B------:R-:W-:Y:S01]  /*1c60*/  @P0 IMAD.MOV.U32 R17, RZ, RZ, R3 ;  /* 0x000000ffff110224 */ /* 0x000fe200078e0003 */
[----:B------:R-:W-:Y:S06]  /*1c70*/  BRA `(.L_x_128) ;  /* 0x0000000000147947 */ /* 0x000fec0003800000 */
.L_x_130:
[----:B------:R-:W-:Y:S01]  /*1c80*/  LOP3.LUT R17, R11, 0x80000, RZ, 0xfc, !PT ;  /* 0x000800000b117812 */ /* 0x000fe200078efcff */
[----:B------:R-:W-:Y:S01]  /*1c90*/  IMAD.MOV.U32 R16, RZ, RZ, R10 ;  /* 0x000000ffff107224 */ /* 0x000fe200078e000a */
[----:B------:R-:W-:Y:S06]  /*1ca0*/  BRA `(.L_x_128) ;  /* 0x0000000000087947 */ /* 0x000fec0003800000 */
.L_x_129:
[----:B------:R-:W-:Y:S02]  /*1cb0*/  LOP3.LUT R17, R9, 0x80000, RZ, 0xfc, !PT ;  /* 0x0008000009117812 */ /* 0x000fe400078efcff */
[----:B------:R-:W-:-:S07]  /*1cc0*/  MOV R16, R8 ;  /* 0x0000000800107202 */ /* 0x000fce0000000f00 */
.L_x_128:
[----:B------:R-:W-:Y:S05]  /*1cd0*/  BSYNC.RECONVERGENT B1 ;  /* 0x0000000000017941 */ /* 0x000fea0003800200 */
.L_x_126:
[----:B------:R-:W-:Y:S02]  /*1ce0*/  IMAD.MOV.U32 R8, RZ, RZ, R0 ;  /* 0x000000ffff087224 */ /* 0x000fe400078e0000 */
[----:B------:R-:W-:-:S04]  /*1cf0*/  IMAD.MOV.U32 R9, RZ, RZ, 0x0 ;  /* 0x00000000ff097424 */ /* 0x000fc800078e00ff */
[----:B------:R-:W-:Y:S05]  /*1d00*/  RET.REL.NODEC R8 `(_Z18draw_center_kerneliiiiiiiffPKfPfPiS2_S2_S1_S2_) ;  /* 0xffffffe008bc7950 */ /* 0x000fea0003c3ffff */
        .weak           $__internal_3_$__cuda_sm20_sqrt_rn_f32_slowpath
        .type           $__internal_3_$__cuda_sm20_sqrt_rn_f32_slowpath,@function
        .size           $__internal_3_$__cuda_sm20_sqrt_rn_f32_slowpath,($__internal_4_$__cuda_sm3x_div_rn_noftz_f32_slowpath - $__internal_3_$__cuda_sm20_sqrt_rn_f32_slowpath)
$__internal_3_$__cuda_sm20_sqrt_rn_f32_slowpath:
        /* <DEDUP_REMOVED lines=14> */
[----:B------:R-:W-:Y:S02]  /*1df0*/  @!P0 IMAD.MOV.U32 R12, RZ, RZ, R10 ;  /* 0x000000ffff0c8224 */ /* 0x000fe400078e000a */
[----:B------:R-:W-:-:S04]  /*1e00*/  @P0 FADD.FTZ R16, -R14, -RZ ;  /* 0x800000ff0e100221 */ /* 0x000fc80000010100 */
[----:B------:R-:W-:-:S04]  /*1e10*/  @P0 FFMA R17, R14, R16, R13 ;  /* 0x000000100e110223 */ /* 0x000fc8000000000d */
[----:B------:R-:W-:-:S04]  /*1e20*/  @P0 FFMA R17, R17, R22, R14 ;  /* 0x0000001611110223 */ /* 0x000fc8000000000e */
[----:B------:R-:W-:-:S07]  /*1e30*/  @P0 FMUL.FTZ R12, R17, 2.3283064365386962891e-10 ;  /* 0x2f800000110c0820 */ /* 0x000fce0000410000 */
.L_x_131:
[----:B------:R-:W-:Y:S02]  /*1e40*/  HFMA2 R13, -RZ, RZ, 0, 0 ;  /* 0x00000000ff0d7431 */ /* 0x000fe400000001ff */
[----:B------:R-:W-:Y:S02]  /*1e50*/  IMAD.MOV.U32 R10, RZ, RZ, R12 ;  /* 0x000000ffff0a7224 */ /* 0x000fe400078e000c */
[----:B------:R-:W-:-:S04]  /*1e60*/  IMAD.MOV.U32 R12, RZ, RZ, R23 ;  /* 0x000000ffff0c7224 */ /* 0x000fc800078e0017 */
[----:B------:R-:W-:Y:S05]  /*1e70*/  RET.REL.NODEC R12 `(_Z18draw_center_kerneliiiiiiiffPKfPfPiS2_S2_S1_S2_) ;  /* 0xffffffe00c607950 */ /* 0x000fea0003c3ffff */
        .weak           $__internal_4_$__cuda_sm3x_div_rn_noftz_f32_slowpath
        .type           $__internal_4_$__cuda_sm3x_div_rn_noftz_f32_slowpath,@function
        .size           $__internal_4_$__cuda_sm3x_div_rn_noftz_f32_slowpath,(.L_x_148 - $__internal_4_$__cuda_sm3x_div_rn_noftz_f32_slowpath)
$__internal_4_$__cuda_sm3x_div_rn_noftz_f32_slowpath:
[--C-:B------:R-:W-:Y:S01]  /*1e80*/  SHF.R.U32.HI R17, RZ, 0x17, R3.reuse ;  /* 0x00000017ff117819 */ /* 0x100fe20000011603 */
[----:B------:R-:W-:Y:S01]  /*1e90*/  BSSY.RECONVERGENT B4, `(.L_x_132) ;  /* 0x0000064000047945 */ /* 0x000fe20003800200 */
[----:B------:R-:W-:Y:S01]  /*1ea0*/  SHF.R.U32.HI R24, RZ, 0x17, R0 ;  /* 0x00000017ff187819 */ /* 0x000fe20000011600 */
[----:B------:R-:W-:Y:S01]  /*1eb0*/  IMAD.MOV.U32 R27, RZ, RZ, R3 ;  /* 0x000000ffff1b7224 */ /* 0x000fe200078e0003 */
[----:B------:R-:W-:Y:S02]  /*1ec0*/  LOP3.LUT R17, R17, 0xff, RZ, 0xc0, !PT ;  /* 0x000000ff11117812 */ /* 0x000fe400078ec0ff */
[----:B------:R-:W-:-:S03]  /*1ed0*/  LOP3.LUT R24, R24, 0xff, RZ, 0xc0, !PT ;  /* 0x000000ff18187812 */ /* 0x000fc600078ec0ff */
[----:B------:R-:W-:Y:S02]  /*1ee0*/  VIADD R25, R17, 0xffffffff ;  /* 0xffffffff11197836 */ /* 0x000fe40000000000 */
[----:B------:R-:W-:-:S03]  /*1ef0*/  VIADD R26, R24, 0xffffffff ;  /* 0xffffffff181a7836 */ /* 0x000fc60000000000 */
        /* <DEDUP_REMOVED lines=22> */
[----:B------:R-:W-:Y:S02]  /*2060*/  @P0 IMAD.MOV.U32 R23, RZ, RZ, RZ ;  /* 0x000000ffff170224 */ /* 0x000fe400078e00ff */
[----:B------:R-:W-:Y:S01]  /*2070*/  @!P0 FFMA R0, R0, 1.84467440737095516160e+19, RZ ;  /* 0x5f80000000008823 */ /* 0x000fe200000000ff */
[----:B------:R-:W-:Y:S02]  /*2080*/  @!P0 IMAD.MOV.U32 R23, RZ, RZ, -0x40 ;  /* 0xffffffc0ff178424 */ /* 0x000fe400078e00ff */
[----:B------:R-:W-:Y:S02]  /*2090*/  @!P1 FFMA R27, R3, 1.84467440737095516160e+19, RZ ;  /* 0x5f800000031b9823 */ /* 0x000fe400000000ff */
[----:B------:R-:W-:-:S07]  /*20a0*/  @!P1 VIADD R23, R23, 0x40 ;  /* 0x0000004017179836 */ /* 0x000fce0000000000 */
.L_x_133:
[----:B------:R-:W-:Y:S01]  /*20b0*/  LEA R28, R17, 0xc0800000, 0x17 ;  /* 0xc0800000111c7811 */ /* 0x000fe200078eb8ff */
[----:B------:R-:W-:Y:S03]  /*20c0*/  BSSY.RECONVERGENT B5, `(.L_x_138) ;  /* 0x0000036000057945 */ /* 0x000fe60003800200 */
[----:B------:R-:W-:Y:S01]  /*20d0*/  IADD3 R28, PT, PT, -R28, R27, RZ ;  /* 0x0000001b1c1c7210 */ /* 0x000fe20007ffe1ff */
[----:B------:R-:W-:-:S03]  /*20e0*/  VIADD R27, R24, 0xffffff81 ;  /* 0xffffff81181b7836 */ /* 0x000fc60000000000 */
[----:B------:R-:W0:Y:S01]  /*20f0*/  MUFU.RCP R26, R28 ;  /* 0x0000001c001a7308 */ /* 0x000e220000001000 */
[----:B------:R-:W-:-:S04]  /*2100*/  FADD.FTZ R25, -R28, -RZ ;  /* 0x800000ff1c197221 */ /* 0x000fc80000010100 */
[----:B0-----:R-:W-:-:S04]  /*2110*/  FFMA R29, R26, R25, 1 ;  /* 0x3f8000001a1d7423 */ /* 0x001fc80000000019 */
[----:B------:R-:W-:Y:S01]  /*2120*/  FFMA R24, R26, R29, R26 ;  /* 0x0000001d1a187223 */ /* 0x000fe2000000001a */
[C---:B------:R-:W-:Y:S01]  /*2130*/  IMAD R26, R27.reuse, -0x800000, R0 ;  /* 0xff8000001b1a7824 */ /* 0x040fe200078e0200 */
[----:B------:R-:W-:-:S03]  /*2140*/  IADD3 R0, PT, PT, R27, 0x7f, -R17 ;  /* 0x0000007f1b007810 */ /* 0x000fc60007ffe811 */
[----:B------:R-:W-:Y:S02]  /*2150*/  FFMA R27, R26, R24, RZ ;  /* 0x000000181a1b7223 */ /* 0x000fe400000000ff */
[----:B------:R-:W-:Y:S02]  /*2160*/  IMAD.IADD R28, R0, 0x1, R23 ;  /* 0x00000001001c7824 */ /* 0x000fe400078e0217 */
[----:B------:R-:W-:-:S04]  /*2170*/  FFMA R17, R25, R27, R26 ;  /* 0x0000001b19117223 */ /* 0x000fc8000000001a */
[----:B------:R-:W-:-:S04]  /*2180*/  FFMA R17, R24, R17, R27 ;  /* 0x0000001118117223 */ /* 0x000fc8000000001b */
[----:B------:R-:W-:-:S04]  /*2190*/  FFMA R26, R25, R17, R26 ;  /* 0x00000011191a7223 */ /* 0x000fc8000000001a */
[----:B------:R-:W-:-:S05]  /*21a0*/  FFMA R25, R24, R26, R17 ;  /* 0x0000001a18197223 */ /* 0x000fca0000000011 */
[----:B------:R-:W-:-:S04]  /*21b0*/  SHF.R.U32.HI R23, RZ, 0x17, R25 ;  /* 0x00000017ff177819 */ /* 0x000fc80000011619 */
[----:B------:R-:W-:-:S05]  /*21c0*/  LOP3.LUT R23, R23, 0xff, RZ, 0xc0, !PT ;  /* 0x000000ff17177812 */ /* 0x000fca00078ec0ff */
[----:B------:R-:W-:-:S05]  /*21d0*/  IMAD.IADD R0, R23, 0x1, R28 ;  /* 0x0000000117007824 */ /* 0x000fca00078e021c */
[----:B------:R-:W-:-:S04]  /*21e0*/  IADD3 R23, PT, PT, R0, -0x1, RZ ;  /* 0xffffffff00177810 */ /* 0x000fc80007ffe0ff */
        /* <DEDUP_REMOVED lines=12> */
[C---:B------:R-:W-:Y:S01]  /*22b0*/  VIADD R17, R0.reuse, 0x20 ;  /* 0x0000002000117836 */ /* 0x040fe20000000000 */
[C---:B------:R-:W-:Y:S02]  /*22c0*/  ISETP.NE.AND P2, PT, R0.reuse, RZ, PT ;  /* 0x000000ff0000720c */ /* 0x040fe40003f45270 */
[----:B------:R-:W-:Y:S02]  /*22d0*/  LOP3.LUT R23, R23, 0x7fffff, RZ, 0xc0, !PT ;  /* 0x007fffff17177812 */ /* 0x000fe400078ec0ff */
[----:B------:R-:W-:Y:S01]  /*22e0*/  ISETP.NE.AND P1, PT, R0, RZ, PT ;  /* 0x000000ff0000720c */ /* 0x000fe20003f25270 */
[----:B------:R-:W-:Y:S01]  /*22f0*/  IMAD.MOV R0, RZ, RZ, -R0 ;  /* 0x000000ffff007224 */ /* 0x000fe200078e0a00 */
[----:B------:R-:W-:-:S02]  /*2300*/  LOP3.LUT R26, R23, 0x800000, RZ, 0xfc, !PT ;  /* 0x00800000171a7812 */ /* 0x000fc400078efcff */
[----:B------:R-:W-:Y:S02]  /*2310*/  FSETP.NEU.FTZ.AND P0, PT, R27, R24, PT ;  /* 0x000000181b00720b */ /* 0x000fe40003f1d000 */
[----:B------:R-:W-:Y:S02]  /*2320*/  SHF.L.U32 R17, R26, R17, RZ ;  /* 0x000000111a117219 */ /* 0x000fe400000006ff */
[----:B------:R-:W-:Y:S02]  /*2330*/  SEL R23, R0, RZ, P2 ;  /* 0x000000ff00177207 */ /* 0x000fe40001000000 */
[----:B------:R-:W-:Y:S02]  /*2340*/  ISETP.NE.AND P1, PT, R17, RZ, P1 ;  /* 0x000000ff1100720c */ /* 0x000fe40000f25270 */
[----:B------:R-:W-:Y:S02]  /*2350*/  SHF.R.U32.HI R23, RZ, R23, R26 ;  /* 0x00000017ff177219 */ /* 0x000fe4000001161a */
[----:B------:R-:W-:-:S02]  /*2360*/  PLOP3.LUT P0, PT, P0, P1, PT, 0xf8, 0x8f ;  /* 0x00000000008f781c */ /* 0x000fc40000703f70 */
[----:B------:R-:W-:Y:S02]  /*2370*/  SHF.R.U32.HI R17, RZ, 0x1, R23 ;  /* 0x00000001ff117819 */ /* 0x000fe40000011617 */
[----:B------:R-:W-:-:S04]  /*2380*/  SEL R0, RZ, 0x1, !P0 ;  /* 0x00000001ff007807 */ /* 0x000fc80004000000 */
[----:B------:R-:W-:-:S04]  /*2390*/  LOP3.LUT R0, R0, 0x1, R17, 0xf8, !PT ;  /* 0x0000000100007812 */ /* 0x000fc800078ef811 */
[----:B------:R-:W-:-:S05]  /*23a0*/  LOP3.LUT R0, R0, R23, RZ, 0xc0, !PT ;  /* 0x0000001700007212 */ /* 0x000fca00078ec0ff */
[----:B------:R-:W-:-:S05]  /*23b0*/  IMAD.IADD R0, R17, 0x1, R0 ;  /* 0x0000000111007824 */ /* 0x000fca00078e0200 */
[----:B------:R-:W-:Y:S01]  /*23c0*/  LOP3.LUT R25, R0, R25, RZ, 0xfc, !PT ;  /* 0x0000001900197212 */ /* 0x000fe200078efcff */
[----:B------:R-:W-:Y:S06]  /*23d0*/  BRA `(.L_x_141) ;  /* 0x0000000000107947 */ /* 0x000fec0003800000 */
.L_x_140:
[----:B------:R-:W-:-:S04]  /*23e0*/  LOP3.LUT R25, R25, 0x80000000, RZ, 0xc0, !PT ;  /* 0x8000000019197812 */ /* 0x000fc800078ec0ff */
[----:B------:R-:W-:Y:S01]  /*23f0*/  LOP3.LUT R25, R25, 0x7f800000, RZ, 0xfc, !PT ;  /* 0x7f80000019197812 */ /* 0x000fe200078efcff */
[----:B------:R-:W-:Y:S06]  /*2400*/  BRA `(.L_x_141) ;  /* 0x0000000000047947 */ /* 0x000fec0003800000 */
.L_x_139:
[----:B------:R-:W-:-:S07]  /*2410*/  LEA R25, R28, R25, 0x17 ;  /* 0x000000191c197211 */ /* 0x000fce00078eb8ff */
.L_x_141:
[----:B------:R-:W-:Y:S05]  /*2420*/  BSYNC.RECONVERGENT B5 ;  /* 0x0000000000057941 */ /* 0x000fea0003800200 */
.L_x_138:
[----:B------:R-:W-:Y:S01]  /*2430*/  IMAD.MOV.U32 R0, RZ, RZ, R25 ;  /* 0x000000ffff007224 */ /* 0x000fe200078e0019 */
[----:B------:R-:W-:Y:S06]  /*2440*/  BRA `(.L_x_142) ;  /* 0x0000000000207947 */ /* 0x000fec0003800000 */
.L_x_137:
[----:B------:R-:W-:-:S04]  /*2450*/  LOP3.LUT R0, R27, 0x80000000, R0, 0x48, !PT ;  /* 0x800000001b007812 */ /* 0x000fc800078e4800 */
[----:B------:R-:W-:Y:S01]  /*2460*/  LOP3.LUT R0, R0, 0x7f800000, RZ, 0xfc, !PT ;  /* 0x7f80000000007812 */ /* 0x000fe200078efcff */
[----:B------:R-:W-:Y:S06]  /*2470*/  BRA `(.L_x_142) ;  /* 0x0000000000147947 */ /* 0x000fec0003800000 */
.L_x_136:
[----:B------:R-:W-:Y:S01]  /*2480*/  LOP3.LUT R0, R27, 0x80000000, R0, 0x48, !PT ;  /* 0x800000001b007812 */ /* 0x000fe200078e4800 */
[----:B------:R-:W-:Y:S06]  /*2490*/  BRA `(.L_x_142) ;  /* 0x00000000000c7947 */ /* 0x000fec0003800000 */
.L_x_135:
[----:B------:R-:W0:Y:S01]  /*24a0*/  MUFU.RSQ R0, -QNAN ;  /* 0xffc0000000007908 */ /* 0x000e220000001400 */
[----:B------:R-:W-:Y:S05]  /*24b0*/  BRA `(.L_x_142) ;  /* 0x0000000000047947 */ /* 0x000fea0003800000 */
.L_x_134:
[----:B------:R-:W-:-:S07]  /*24c0*/  FADD.FTZ R0, R0, R3 ;  /* 0x0000000300007221 */ /* 0x000fce0000010000 */
.L_x_142:
[----:B------:R-:W-:Y:S05]  /*24d0*/  BSYNC.RECONVERGENT B4 ;  /* 0x0000000000047941 */ /* 0x000fea0003800200 */
.L_x_132:
[----:B------:R-:W-:-:S04]  /*24e0*/  IMAD.MOV.U32 R17, RZ, RZ, 0x0 ;  /* 0x00000000ff117424 */ /* 0x000fc800078e00ff */
[----:B0-----:R-:W-:Y:S05]  /*24f0*/  RET.REL.NODEC R16 `(_Z18draw_center_kerneliiiiiiiffPKfPfPiS2_S2_S1_S2_) ;  /* 0xffffffd810c07950 */ /* 0x001fea0003c3ffff */
.L_x_143:
        /* <DEDUP_REMOVED lines=16> */
.L_x_148:


//--------------------- .nv.shared.reserved.0     --------------------------
	.section	.nv.shared.reserved.0,"aw",@nobits
	.weak		__nv_reservedSMEM_offset_0_alias
	.size		__nv_reservedSMEM_offset_0_alias, 0, 64
	.other		__nv_reservedSMEM_offset_0_alias,@"STO_CUDA_RESERVED_SHARED STV_DEFAULT"
__nv_reservedSMEM_offset_0_alias:
	.zero		0
	.zero		64


//--------------------- .nv.constant0._Z19draw_bev_all_kerneliiiiiiiffffffPKfS0_PfS1_ --------------------------
	.section	.nv.constant0._Z19draw_bev_all_kerneliiiiiiiffffffPKfS0_PfS1_,"a",@progbits
	.sectionflags	@""
	.align	4
.nv.constant0._Z19draw_bev_all_kerneliiiiiiiffffffPKfS0_PfS1_:
	.zero		984


//--------------------- .nv.constant0._Z18draw_center_kerneliiiiiiiffPKfPfPiS2_S2_S1_S2_ --------------------------
	.section	.nv.constant0._Z18draw_center_kerneliiiiiiiffPKfPfPiS2_S2_S1_S2_,"a",@progbits
	.sectionflags	@""
	.align	4
.nv.constant0._Z18draw_center_kerneliiiiiiiffPKfPfPiS2_S2_S1_S2_:
	.zero		992


//--------------------- SYMBOLS --------------------------

	.type		.nv.reservedSmem.offset0,@object
	.size		.nv.reservedSmem.offset0,0x4
